	.target	sm_90a

	.elftype	@"ET_EXEC"


//--------------------- .note.nv.tkinfo           --------------------------
	.section	.note.nv.tkinfo,"",@"SHT_NOTE"
	.sectionflags	@"SHF_NOTE_NV_TKINFO"
	.tkinfo
        /*0018*/ 	.word	0x00000002
        /*0030*/ 	.string	""
        /*0030*/ 	.string	"ptxas"
        /*0030*/ 	.string	"Cuda compilation tools, release 13.0, V13.0.88"
        /*0030*/ 	.string	"Build cuda_13.0.r13.0/compiler.36424714_0"
        /*0030*/ 	.string	"-arch sm_90a -m 64 "



//--------------------- .note.nv.cuinfo           --------------------------
	.section	.note.nv.cuinfo,"",@"SHT_NOTE"
	.sectionflags	@"SHF_NOTE_NV_CUINFO"
        /*0018*/ 	.short	0x0002
        /*001a*/ 	.short	0x005a
        /*001c*/ 	.short	0x0082
	.zero		2


//--------------------- .nv.info                  --------------------------
	.section	.nv.info,"",@"SHT_CUDA_INFO"
	.align	4


	//----- nvinfo : EIATTR_REGCOUNT
	.align		4
        /*0000*/ 	.byte	0x04, 0x2f
        /*0002*/ 	.short	(.L_15 - .L_14)
	.align		4
.L_14:
        /*0004*/ 	.word	index@(_ZN7cutlass13device_kernelINS_4gemm6kernel13GemmUniversalIN4cute5tupleIJiiiiEEENS1_10collective13CollectiveMmaINS1_34MainloopSm90TmaGmmaWarpSpecializedILi4ENS5_IJNS4_1CILi1EEESB_SB_EEENS1_32KernelTmaWarpSpecializedPingpongEEENS5_IJNSA_ILi64EEENSA_ILi128EEESG_EEENS_10bfloat16_tENS5_IJlSB_lEEESI_SJ_NS4_8TiledMMAINS4_8MMA_AtomIJNS4_4SM904GMMA28MMA_64x128x16_F32BF16BF16_SSILNSN_5MajorE0ELSP_0ELNSN_7ScaleInE1ELSQ_1EEEEEENS4_6LayoutISC_NS5_IJNSA_ILi0EEESU_SU_EEEEENS5_IJNS4_10UnderscoreESX_SX_EEEEENS4_13SM90_TMA_LOADENS4_14ComposedLayoutINS4_7SwizzleILi3ELi4ELi3EEENS4_18smem_ptr_flag_bitsILi16EEENST_INS5_IJNSA_ILi8EEESF_EEENS5_IJSF_SB_EEEEEEEvNS4_8identityES10_S1A_vS1B_EENS_8epilogue10collective6detail29Sm90TmaWarpSpecializedAdapterINS1E_15DefaultEpilogueISI_SJ_SJ_NS1D_6thread17LinearCombinationISI_Li1EffLNS1I_9ScaleType4KindE0ELNS_15FloatRoundStyleE2ESI_EENS1_15EpilogueDefaultEEEEEvvEEEEvNT_6ParamsE)
        /*0008*/ 	.word	0x000000a8


	//----- nvinfo : EIATTR_FRAME_SIZE
	.align		4
.L_15:
        /*000c*/ 	.byte	0x04, 0x11
        /*000e*/ 	.short	(.L_17 - .L_16)
	.align		4
.L_16:
        /*0010*/ 	.word	index@(_ZN7cutlass13device_kernelINS_4gemm6kernel13GemmUniversalIN4cute5tupleIJiiiiEEENS1_10collective13CollectiveMmaINS1_34MainloopSm90TmaGmmaWarpSpecializedILi4ENS5_IJNS4_1CILi1EEESB_SB_EEENS1_32KernelTmaWarpSpecializedPingpongEEENS5_IJNSA_ILi64EEENSA_ILi128EEESG_EEENS_10bfloat16_tENS5_IJlSB_lEEESI_SJ_NS4_8TiledMMAINS4_8MMA_AtomIJNS4_4SM904GMMA28MMA_64x128x16_F32BF16BF16_SSILNSN_5MajorE0ELSP_0ELNSN_7ScaleInE1ELSQ_1EEEEEENS4_6LayoutISC_NS5_IJNSA_ILi0EEESU_SU_EEEEENS5_IJNS4_10UnderscoreESX_SX_EEEEENS4_13SM90_TMA_LOADENS4_14ComposedLayoutINS4_7SwizzleILi3ELi4ELi3EEENS4_18smem_ptr_flag_bitsILi16EEENST_INS5_IJNSA_ILi8EEESF_EEENS5_IJSF_SB_EEEEEEEvNS4_8identityES10_S1A_vS1B_EENS_8epilogue10collective6detail29Sm90TmaWarpSpecializedAdapterINS1E_15DefaultEpilogueISI_SJ_SJ_NS1D_6thread17LinearCombinationISI_Li1EffLNS1I_9ScaleType4KindE0ELNS_15FloatRoundStyleE2ESI_EENS1_15EpilogueDefaultEEEEEvvEEEEvNT_6ParamsE)
        /*0014*/ 	.word	0x00000000


	//----- nvinfo : EIATTR_MIN_STACK_SIZE
	.align		4
.L_17:
        /*0018*/ 	.byte	0x04, 0x12
        /*001a*/ 	.short	(.L_19 - .L_18)
	.align		4
.L_18:
        /*001c*/ 	.word	index@(_ZN7cutlass13device_kernelINS_4gemm6kernel13GemmUniversalIN4cute5tupleIJiiiiEEENS1_10collective13CollectiveMmaINS1_34MainloopSm90TmaGmmaWarpSpecializedILi4ENS5_IJNS4_1CILi1EEESB_SB_EEENS1_32KernelTmaWarpSpecializedPingpongEEENS5_IJNSA_ILi64EEENSA_ILi128EEESG_EEENS_10bfloat16_tENS5_IJlSB_lEEESI_SJ_NS4_8TiledMMAINS4_8MMA_AtomIJNS4_4SM904GMMA28MMA_64x128x16_F32BF16BF16_SSILNSN_5MajorE0ELSP_0ELNSN_7ScaleInE1ELSQ_1EEEEEENS4_6LayoutISC_NS5_IJNSA_ILi0EEESU_SU_EEEEENS5_IJNS4_10UnderscoreESX_SX_EEEEENS4_13SM90_TMA_LOADENS4_14ComposedLayoutINS4_7SwizzleILi3ELi4ELi3EEENS4_18smem_ptr_flag_bitsILi16EEENST_INS5_IJNSA_ILi8EEESF_EEENS5_IJSF_SB_EEEEEEEvNS4_8identityES10_S1A_vS1B_EENS_8epilogue10collective6detail29Sm90TmaWarpSpecializedAdapterINS1E_15DefaultEpilogueISI_SJ_SJ_NS1D_6thread17LinearCombinationISI_Li1EffLNS1I_9ScaleType4KindE0ELNS_15FloatRoundStyleE2ESI_EENS1_15EpilogueDefaultEEEEEvvEEEEvNT_6ParamsE)
        /*0020*/ 	.word	0x00000000
.L_19:


//--------------------- .nv.compat                --------------------------
	.section	.nv.compat,"",@"SHT_CUDA_COMPAT_INFO"
	.align	4
        /*0000*/ 	.byte	0x02, 0x09, 0x01, 0x00, 0x02, 0x02, 0x04, 0x00, 0x02, 0x05, 0x05, 0x00, 0x03, 0x07, 0x01, 0x01
        /*0010*/ 	.byte	0x02, 0x03, 0x01, 0x00, 0x02, 0x06, 0x01, 0x00, 0x04, 0x0b, 0x08, 0x00, 0x00, 0x00, 0x00, 0x00
        /*0020*/ 	.byte	0x00, 0x00, 0x00, 0x00


//--------------------- .nv.info._ZN7cutlass13device_kernelINS_4gemm6kernel13GemmUniversalIN4cute5tupleIJiiiiEEENS1_10collective13CollectiveMmaINS1_34MainloopSm90TmaGmmaWarpSpecializedILi4ENS5_IJNS4_1CILi1EEESB_SB_EEENS1_32KernelTmaWarpSpecializedPingpongEEENS5_IJNSA_ILi64EEENSA_ILi128EEESG_EEENS_10bfloat16_tENS5_IJlSB_lEEESI_SJ_NS4_8TiledMMAINS4_8MMA_AtomIJNS4_4SM904GMMA28MMA_64x128x16_F32BF16BF16_SSILNSN_5MajorE0ELSP_0ELNSN_7ScaleInE1ELSQ_1EEEEEENS4_6LayoutISC_NS5_IJNSA_ILi0EEESU_SU_EEEEENS5_IJNS4_10UnderscoreESX_SX_EEEEENS4_13SM90_TMA_LOADENS4_14ComposedLayoutINS4_7SwizzleILi3ELi4ELi3EEENS4_18smem_ptr_flag_bitsILi16EEENST_INS5_IJNSA_ILi8EEESF_EEENS5_IJSF_SB_EEEEEEEvNS4_8identityES10_S1A_vS1B_EENS_8epilogue10collective6detail29Sm90TmaWarpSpecializedAdapterINS1E_15DefaultEpilogueISI_SJ_SJ_NS1D_6thread17LinearCombinationISI_Li1EffLNS1I_9ScaleType4KindE0ELNS_15FloatRoundStyleE2ESI_EENS1_15EpilogueDefaultEEEEEvvEEEEvNT_6ParamsE --------------------------
	.section	.nv.info._ZN7cutlass13device_kernelINS_4gemm6kernel13GemmUniversalIN4cute5tupleIJiiiiEEENS1_10collective13CollectiveMmaINS1_34MainloopSm90TmaGmmaWarpSpecializedILi4ENS5_IJNS4_1CILi1EEESB_SB_EEENS1_32KernelTmaWarpSpecializedPingpongEEENS5_IJNSA_ILi64EEENSA_ILi128EEESG_EEENS_10bfloat16_tENS5_IJlSB_lEEESI_SJ_NS4_8TiledMMAINS4_8MMA_AtomIJNS4_4SM904GMMA28MMA_64x128x16_F32BF16BF16_SSILNSN_5MajorE0ELSP_0ELNSN_7ScaleInE1ELSQ_1EEEEEENS4_6LayoutISC_NS5_IJNSA_ILi0EEESU_SU_EEEEENS5_IJNS4_10UnderscoreESX_SX_EEEEENS4_13SM90_TMA_LOADENS4_14ComposedLayoutINS4_7SwizzleILi3ELi4ELi3EEENS4_18smem_ptr_flag_bitsILi16EEENST_INS5_IJNSA_ILi8EEESF_EEENS5_IJSF_SB_EEEEEEEvNS4_8identityES10_S1A_vS1B_EENS_8epilogue10collective6detail29Sm90TmaWarpSpecializedAdapterINS1E_15DefaultEpilogueISI_SJ_SJ_NS1D_6thread17LinearCombinationISI_Li1EffLNS1I_9ScaleType4KindE0ELNS_15FloatRoundStyleE2ESI_EENS1_15EpilogueDefaultEEEEEvvEEEEvNT_6ParamsE,"",@"SHT_CUDA_INFO"
	.sectionflags	@""
	.align	4


	//----- nvinfo : EIATTR_CUDA_API_VERSION
	.align		4
        /*0000*/ 	.byte	0x04, 0x37
        /*0002*/ 	.short	(.L_21 - .L_20)
.L_20:
        /*0004*/ 	.word	0x00000082


	//----- nvinfo : EIATTR_KPARAM_INFO
	.align		4
.L_21:
        /*0008*/ 	.byte	0x04, 0x17
        /*000a*/ 	.short	(.L_23 - .L_22)
.L_22:
        /*000c*/ 	.word	0x00000000
        /*0010*/ 	.short	0x0000
        /*0012*/ 	.short	0x0070
        /*0014*/ 	.byte	0x00, 0xf0, 0x01, 0x10


	//----- nvinfo : EIATTR_SPARSE_MMA_MASK
	.align		4
.L_23:
        /*0018*/ 	.byte	0x03, 0x50
        /*001a*/ 	.short	0x0000


	//----- nvinfo : EIATTR_MAXREG_COUNT
	.align		4
        /*001c*/ 	.byte	0x03, 0x1b
        /*001e*/ 	.short	0x00a8


	//----- nvinfo : EIATTR_NUM_BARRIERS
	.align		4
        /*0020*/ 	.byte	0x02, 0x4c
        /*0022*/ 	.byte	0x01
	.zero		1


	//----- nvinfo : EIATTR_EXTERNS
	.align		4
        /*0024*/ 	.byte	0x04, 0x0f
        /*0026*/ 	.short	(.L_25 - .L_24)


	//   ....[0]....
	.align		4
.L_24:
        /*0028*/ 	.word	index@(__assertfail)


	//----- nvinfo : EIATTR_MERCURY_ISA_VERSION
	.align		4
.L_25:
        /*002c*/ 	.byte	0x03, 0x5f
        /*002e*/ 	.short	0x0101


	//----- nvinfo : EIATTR_INT_WARP_WIDE_INSTR_OFFSETS
	.align		4
        /*0030*/ 	.byte	0x04, 0x31
        /*0032*/ 	.short	(.L_27 - .L_26)


	//   ....[0]....
.L_26:
        /*0034*/ 	.word	0x00000470


	//   ....[1]....
        /*0038*/ 	.word	0x00000490


	//   ....[2]....
        /*003c*/ 	.word	0x00000510


	//   ....[3]....
        /*0040*/ 	.word	0x00000520


	//   ....[4]....
        /*0044*/ 	.word	0x00000530


	//   ....[5]....
        /*0048*/ 	.word	0x00000550


	//   ....[6]....
        /*004c*/ 	.word	0x000005b0


	//   ....[7]....
        /*0050*/ 	.word	0x000005d0


	//----- nvinfo : EIATTR_COOP_GROUP_MASK_REGIDS
	.align		4
.L_27:
        /*0054*/ 	.byte	0x04, 0x29
        /*0056*/ 	.short	(.L_29 - .L_28)


	//   ....[0]....
.L_28:
        /*0058*/ 	.word	0xffffffff


	//   ....[1]....
        /*005c*/ 	.word	0xffffffff


	//   ....[2]....
        /*0060*/ 	.word	0xffffffff


	//   ....[3]....
        /*0064*/ 	.word	0xffffffff


	//   ....[4]....
        /*0068*/ 	.word	0xffffffff


	//   ....[5]....
        /*006c*/ 	.word	0xffffffff


	//----- nvinfo : EIATTR_COOP_GROUP_INSTR_OFFSETS
	.align		4
.L_29:
        /*0070*/ 	.byte	0x04, 0x28
        /*0072*/ 	.short	(.L_31 - .L_30)


	//   ....[0]....
.L_30:
        /*0074*/ 	.word	0x00000050


	//   ....[1]....
        /*0078*/ 	.word	0x00000080


	//   ....[2]....
        /*007c*/ 	.word	0x00000180


	//   ....[3]....
        /*0080*/ 	.word	0x00000390


	//   ....[4]....
        /*0084*/ 	.word	0x000003d0


	//   ....[5]....
        /*0088*/ 	.word	0x00000410


	//----- nvinfo : EIATTR_REG_RECONFIG
	.align		4
.L_31:
        /*008c*/ 	.byte	0x01, 0x54
	.zero		2


	//----- nvinfo : EIATTR_SYSCALL_OFFSETS
	.align		4
        /*0090*/ 	.byte	0x04, 0x46
        /*0092*/ 	.short	(.L_33 - .L_32)


	//   ....[0]....
.L_32:
        /*0094*/ 	.word	0x00001770


	//----- nvinfo : EIATTR_MBARRIER_INSTR_OFFSETS
	.align		4
.L_33:
        /*0098*/ 	.byte	0x04, 0x39
        /*009a*/ 	.short	(.L_35 - .L_34)


	//   ....[0]....
.L_34:
        /*009c*/ 	.word	0x00000300
        /*00a0*/ 	.word	0x000000ff
        /*00a4*/ 	.word	0x00000000
        /*00a8*/ 	.short	0x0100
        /*00aa*/ 	.byte	0x09
	.zero		1


	//   ....[1]....
        /*00ac*/ 	.word	0x00000310
        /*00b0*/ 	.word	0x000000ff
        /*00b4*/ 	.word	0x00000020
        /*00b8*/ 	.short	0x0100
        /*00ba*/ 	.byte	0x09
	.zero		1


	//   ....[2]....
        /*00bc*/ 	.word	0x00000320
        /*00c0*/ 	.word	0x000000ff
        /*00c4*/ 	.word	0x00000008
        /*00c8*/ 	.short	0x0100
        /*00ca*/ 	.byte	0x09
	.zero		1


	//   ....[3]....
        /*00cc*/ 	.word	0x00000330
        /*00d0*/ 	.word	0x000000ff
        /*00d4*/ 	.word	0x00000028
        /*00d8*/ 	.short	0x0100
        /*00da*/ 	.byte	0x09
	.zero		1


	//   ....[4]....
        /*00dc*/ 	.word	0x00000340
        /*00e0*/ 	.word	0x000000ff
        /*00e4*/ 	.word	0x00000010
        /*00e8*/ 	.short	0x0100
        /*00ea*/ 	.byte	0x09
	.zero		1


	//   ....[5]....
        /*00ec*/ 	.word	0x00000350
        /*00f0*/ 	.word	0x000000ff
        /*00f4*/ 	.word	0x00000030
        /*00f8*/ 	.short	0x0100
        /*00fa*/ 	.byte	0x09
	.zero		1


	//   ....[6]....
        /*00fc*/ 	.word	0x00000360
        /*0100*/ 	.word	0x000000ff
        /*0104*/ 	.word	0x00000018
        /*0108*/ 	.short	0x0100
        /*010a*/ 	.byte	0x09
	.zero		1


	//   ....[7]....
        /*010c*/ 	.word	0x00000370
        /*0110*/ 	.word	0x000000ff
        /*0114*/ 	.word	0x00000038
        /*0118*/ 	.short	0x0100
        /*011a*/ 	.byte	0x09
	.zero		1


	//   ....[8]....
        /*011c*/ 	.word	0x000005f0
        /*0120*/ 	.word	0x000000ff
        /*0124*/ 	.word	0x00000070
        /*0128*/ 	.short	0x0100
        /*012a*/ 	.byte	0x09
	.zero		1


	//   ....[9]....
        /*012c*/ 	.word	0x00000600
        /*0130*/ 	.word	0x000000ff
        /*0134*/ 	.word	0x00000078
        /*0138*/ 	.short	0x0100
        /*013a*/ 	.byte	0x09
	.zero		1


	//   ....[10]....
        /*013c*/ 	.word	0x00000640
        /*0140*/ 	.word	0x000000ff
        /*0144*/ 	.word	0x00000050
        /*0148*/ 	.short	0x0100
        /*014a*/ 	.byte	0x0a
	.zero		1


	//   ....[11]....
        /*014c*/ 	.word	0x00000660
        /*0150*/ 	.word	0x000000ff
        /*0154*/ 	.word	0x00000058
        /*0158*/ 	.short	0x0100
        /*015a*/ 	.byte	0x0a
	.zero		1


	//   ....[12]....
        /*015c*/ 	.word	0x00000670
        /*0160*/ 	.word	0x000000ff
        /*0164*/ 	.word	0x00000060
        /*0168*/ 	.short	0x0100
        /*016a*/ 	.byte	0x0a
	.zero		1


	//   ....[13]....
        /*016c*/ 	.word	0x00000680
        /*0170*/ 	.word	0x000000ff
        /*0174*/ 	.word	0x00000068
        /*0178*/ 	.short	0x0100
        /*017a*/ 	.byte	0x0a
	.zero		1


	//   ....[14]....
        /*017c*/ 	.word	0x00001630
        /*0180*/ 	.word	0x0000005f
        /*0184*/ 	.word	0xfffffff8
        /*0188*/ 	.short	0x010a
        /*018a*/ 	.byte	0x3f
	.zero		1


	//   ....[15]....
        /*018c*/ 	.word	0x00001800
        /*0190*/ 	.word	0x00000003
        /*0194*/ 	.word	0x00000000
        /*0198*/ 	.short	0x010a
        /*019a*/ 	.byte	0x3f
	.zero		1


	//   ....[16]....
        /*019c*/ 	.word	0x00001860
        /*01a0*/ 	.word	0x00000003
        /*01a4*/ 	.word	0x00000000
        /*01a8*/ 	.short	0x010a
        /*01aa*/ 	.byte	0x3f
	.zero		1


	//   ....[17]....
        /*01ac*/ 	.word	0x00001d80
        /*01b0*/ 	.word	0x000000ff
        /*01b4*/ 	.word	0x00000000
        /*01b8*/ 	.short	0x010a
        /*01ba*/ 	.byte	0x04
	.zero		1


	//   ....[18]....
        /*01bc*/ 	.word	0x00001dc0
        /*01c0*/ 	.word	0x000000ff
        /*01c4*/ 	.word	0x00000000
        /*01c8*/ 	.short	0x010a
        /*01ca*/ 	.byte	0x04
	.zero		1


	//   ....[19]....
        /*01cc*/ 	.word	0x000021f0
        /*01d0*/ 	.word	0x000000ff
        /*01d4*/ 	.word	0x00000000
        /*01d8*/ 	.short	0x0101
        /*01da*/ 	.byte	0x04
	.zero		1


	//   ....[20]....
        /*01dc*/ 	.word	0x000022e0
        /*01e0*/ 	.word	0x00000063
        /*01e4*/ 	.word	0x00000000
        /*01e8*/ 	.short	0x0101
        /*01ea*/ 	.byte	0x32
	.zero		1


	//   ....[21]....
        /*01ec*/ 	.word	0x000023a0
        /*01f0*/ 	.word	0x000000ff
        /*01f4*/ 	.word	0x00000000
        /*01f8*/ 	.short	0x0101
        /*01fa*/ 	.byte	0x04
	.zero		1


	//   ....[22]....
        /*01fc*/ 	.word	0x000023f0
        /*0200*/ 	.word	0x0000005f
        /*0204*/ 	.word	0x00000008
        /*0208*/ 	.short	0x010a
        /*020a*/ 	.byte	0x3f
	.zero		1


	//   ....[23]....
        /*020c*/ 	.word	0x000064f0
        /*0210*/ 	.word	0x00000060
        /*0214*/ 	.word	0x00000000
        /*0218*/ 	.short	0x0101
        /*021a*/ 	.byte	0x32
	.zero		1


	//   ....[24]....
        /*021c*/ 	.word	0x00006f00
        /*0220*/ 	.word	0x00000007
        /*0224*/ 	.word	0x00000020
        /*0228*/ 	.short	0x010a
        /*022a*/ 	.byte	0x3f
	.zero		1


	//   ....[25]....
        /*022c*/ 	.word	0x00007360
        /*0230*/ 	.word	0x00000003
        /*0234*/ 	.word	0x00000078
        /*0238*/ 	.short	0x0101
        /*023a*/ 	.byte	0x3f
	.zero		1


	//   ....[26]....
        /*023c*/ 	.word	0x00007ad0
        /*0240*/ 	.word	0x00000007
        /*0244*/ 	.word	0x00000000
        /*0248*/ 	.short	0x010a
        /*024a*/ 	.byte	0x3f
	.zero		1


	//   ....[27]....
        /*024c*/ 	.word	0x00007b50
        /*0250*/ 	.word	0x00000009
        /*0254*/ 	.word	0x00000000
        /*0258*/ 	.short	0x010a
        /*025a*/ 	.byte	0x3f
	.zero		1


	//   ....[28]....
        /*025c*/ 	.word	0x00007be0
        /*0260*/ 	.word	0x00000006
        /*0264*/ 	.word	0x00000000
        /*0268*/ 	.short	0x010a
        /*026a*/ 	.byte	0x3f
	.zero		1


	//   ....[29]....
        /*026c*/ 	.word	0x00007c70
        /*0270*/ 	.word	0x00000003
        /*0274*/ 	.word	0x00000000
        /*0278*/ 	.short	0x010a
        /*027a*/ 	.byte	0x3f
	.zero		1


	//   ....[30]....
        /*027c*/ 	.word	0x00007cd0
        /*0280*/ 	.word	0x0000005f
        /*0284*/ 	.word	0xfffffff8
        /*0288*/ 	.short	0x010a
        /*028a*/ 	.byte	0x3f
	.zero		1


	//   ....[31]....
        /*028c*/ 	.word	0x00007d20
        /*0290*/ 	.word	0x00000003
        /*0294*/ 	.word	0x00000000
        /*0298*/ 	.short	0x010a
        /*029a*/ 	.byte	0x3f
	.zero		1


	//   ....[32]....
        /*029c*/ 	.word	0x00007d80
        /*02a0*/ 	.word	0x00000004
        /*02a4*/ 	.word	0x00000000
        /*02a8*/ 	.short	0x010a
        /*02aa*/ 	.byte	0x3f
	.zero		1


	//   ....[33]....
        /*02ac*/ 	.word	0x00007dd0
        /*02b0*/ 	.word	0x0000005f
        /*02b4*/ 	.word	0x00000008
        /*02b8*/ 	.short	0x010a
        /*02ba*/ 	.byte	0x3f
	.zero		1


	//   ....[34]....
        /*02bc*/ 	.word	0x00007ea0
        /*02c0*/ 	.word	0x00000007
        /*02c4*/ 	.word	0x00000020
        /*02c8*/ 	.short	0x010a
        /*02ca*/ 	.byte	0x3f
	.zero		1


	//   ....[35]....
        /*02cc*/ 	.word	0x00007f70
        /*02d0*/ 	.word	0x00000007
        /*02d4*/ 	.word	0x00000000
        /*02d8*/ 	.short	0x010a
        /*02da*/ 	.byte	0x3f
	.zero		1


	//   ....[36]....
        /*02dc*/ 	.word	0x00007fc0
        /*02e0*/ 	.word	0x00000009
        /*02e4*/ 	.word	0x00000000
        /*02e8*/ 	.short	0x010a
        /*02ea*/ 	.byte	0x3f
	.zero		1


	//   ....[37]....
        /*02ec*/ 	.word	0x00008010
        /*02f0*/ 	.word	0x00000006
        /*02f4*/ 	.word	0x00000000
        /*02f8*/ 	.short	0x010a
        /*02fa*/ 	.byte	0x3f
	.zero		1


	//----- nvinfo : EIATTR_NUM_MBARRIERS
	.align		4
.L_35:
        /*02fc*/ 	.byte	0x03, 0x38
        /*02fe*/ 	.short	0x000e


	//----- nvinfo : EIATTR_EXIT_INSTR_OFFSETS
	.align		4
        /*0300*/ 	.byte	0x04, 0x1c
        /*0302*/ 	.short	(.L_37 - .L_36)


	//   ....[0]....
.L_36:
        /*0304*/ 	.word	0x00001240


	//   ....[1]....
        /*0308*/ 	.word	0x000012a0


	//   ....[2]....
        /*030c*/ 	.word	0x00006c30


	//   ....[3]....
        /*0310*/ 	.word	0x00006c60


	//   ....[4]....
        /*0314*/ 	.word	0x00007cc0


	//----- nvinfo : EIATTR_MAX_THREADS
	.align		4
.L_37:
        /*0318*/ 	.byte	0x04, 0x05
        /*031a*/ 	.short	(.L_39 - .L_38)
.L_38:
        /*031c*/ 	.word	0x00000180
        /*0320*/ 	.word	0x00000001
        /*0324*/ 	.word	0x00000001


	//----- nvinfo : EIATTR_CRS_STACK_SIZE
	.align		4
.L_39:
        /*0328*/ 	.byte	0x04, 0x1e
        /*032a*/ 	.short	(.L_41 - .L_40)
.L_40:
        /*032c*/ 	.word	0x00000000


	//----- nvinfo : EIATTR_CBANK_PARAM_SIZE
	.align		4
.L_41:
        /*0330*/ 	.byte	0x03, 0x19
        /*0332*/ 	.short	0x0470


	//----- nvinfo : EIATTR_PARAM_CBANK
	.align		4
        /*0334*/ 	.byte	0x04, 0x0a
        /*0336*/ 	.short	(.L_43 - .L_42)
	.align		4
.L_42:
        /*0338*/ 	.word	index@(.nv.constant0._ZN7cutlass13device_kernelINS_4gemm6kernel13GemmUniversalIN4cute5tupleIJiiiiEEENS1_10collective13CollectiveMmaINS1_34MainloopSm90TmaGmmaWarpSpecializedILi4ENS5_IJNS4_1CILi1EEESB_SB_EEENS1_32KernelTmaWarpSpecializedPingpongEEENS5_IJNSA_ILi64EEENSA_ILi128EEESG_EEENS_10bfloat16_tENS5_IJlSB_lEEESI_SJ_NS4_8TiledMMAINS4_8MMA_AtomIJNS4_4SM904GMMA28MMA_64x128x16_F32BF16BF16_SSILNSN_5MajorE0ELSP_0ELNSN_7ScaleInE1ELSQ_1EEEEEENS4_6LayoutISC_NS5_IJNSA_ILi0EEESU_SU_EEEEENS5_IJNS4_10UnderscoreESX_SX_EEEEENS4_13SM90_TMA_LOADENS4_14ComposedLayoutINS4_7SwizzleILi3ELi4ELi3EEENS4_18smem_ptr_flag_bitsILi16EEENST_INS5_IJNSA_ILi8EEESF_EEENS5_IJSF_SB_EEEEEEEvNS4_8identityES10_S1A_vS1B_EENS_8epilogue10collective6detail29Sm90TmaWarpSpecializedAdapterINS1E_15DefaultEpilogueISI_SJ_SJ_NS1D_6thread17LinearCombinationISI_Li1EffLNS1I_9ScaleType4KindE0ELNS_15FloatRoundStyleE2ESI_EENS1_15EpilogueDefaultEEEEEvvEEEEvNT_6ParamsE)
        /*033c*/ 	.short	0x0210
        /*033e*/ 	.short	0x0470


	//----- nvinfo : EIATTR_SW_WAR
	.align		4
.L_43:
        /*0340*/ 	.byte	0x04, 0x36
        /*0342*/ 	.short	(.L_45 - .L_44)
.L_44:
        /*0344*/ 	.word	0x00000008
.L_45:


//--------------------- .nv.callgraph             --------------------------
	.section	.nv.callgraph,"",@"SHT_CUDA_CALLGRAPH"
	.align	4
	.sectionentsize	8
	.align		4
        /*0000*/ 	.word	0x00000000
	.align		4
        /*0004*/ 	.word	0xffffffff
	.align		4
        /*0008*/ 	.word	index@(_ZN7cutlass13device_kernelINS_4gemm6kernel13GemmUniversalIN4cute5tupleIJiiiiEEENS1_10collective13CollectiveMmaINS1_34MainloopSm90TmaGmmaWarpSpecializedILi4ENS5_IJNS4_1CILi1EEESB_SB_EEENS1_32KernelTmaWarpSpecializedPingpongEEENS5_IJNSA_ILi64EEENSA_ILi128EEESG_EEENS_10bfloat16_tENS5_IJlSB_lEEESI_SJ_NS4_8TiledMMAINS4_8MMA_AtomIJNS4_4SM904GMMA28MMA_64x128x16_F32BF16BF16_SSILNSN_5MajorE0ELSP_0ELNSN_7ScaleInE1ELSQ_1EEEEEENS4_6LayoutISC_NS5_IJNSA_ILi0EEESU_SU_EEEEENS5_IJNS4_10UnderscoreESX_SX_EEEEENS4_13SM90_TMA_LOADENS4_14ComposedLayoutINS4_7SwizzleILi3ELi4ELi3EEENS4_18smem_ptr_flag_bitsILi16EEENST_INS5_IJNSA_ILi8EEESF_EEENS5_IJSF_SB_EEEEEEEvNS4_8identityES10_S1A_vS1B_EENS_8epilogue10collective6detail29Sm90TmaWarpSpecializedAdapterINS1E_15DefaultEpilogueISI_SJ_SJ_NS1D_6thread17LinearCombinationISI_Li1EffLNS1I_9ScaleType4KindE0ELNS_15FloatRoundStyleE2ESI_EENS1_15EpilogueDefaultEEEEEvvEEEEvNT_6ParamsE)
	.align		4
        /*000c*/ 	.word	index@(__assertfail)
	.align		4
        /*0010*/ 	.word	0x00000000
	.align		4
        /*0014*/ 	.word	0xfffffffe
	.align		4
        /*0018*/ 	.word	0x00000000
	.align		4
        /*001c*/ 	.word	0xfffffffd
	.align		4
        /*0020*/ 	.word	0x00000000
	.align		4
        /*0024*/ 	.word	0xfffffffc


//--------------------- .nv.constant4             --------------------------
	.section	.nv.constant4,"a",@progbits
	.align	8
	.align		8
.nv.constant4:
        /*0000*/ 	.dword	__assertfail
	.align		8
        /*0008*/ 	.dword	__unnamed_1
	.align		8
        /*0010*/ 	.dword	_ZN40_INTERNAL_99286734_4_k_cu_0bc65ffc_268184cuda3std3__45__cpo5beginE
	.align		8
        /*0018*/ 	.dword	_ZN40_INTERNAL_99286734_4_k_cu_0bc65ffc_268184cuda3std3__45__cpo3endE
	.align		8
        /*0020*/ 	.dword	_ZN40_INTERNAL_99286734_4_k_cu_0bc65ffc_268184cuda3std3__45__cpo6cbeginE
	.align		8
        /*0028*/ 	.dword	_ZN40_INTERNAL_99286734_4_k_cu_0bc65ffc_268184cuda3std3__45__cpo4cendE
	.align		8
        /*0030*/ 	.dword	_ZN40_INTERNAL_99286734_4_k_cu_0bc65ffc_268184cuda3std3__442_GLOBAL__N__99286734_4_k_cu_0bc65ffc_268186ignoreE
	.align		8
        /*0038*/ 	.dword	_ZN40_INTERNAL_99286734_4_k_cu_0bc65ffc_268184cuda3std3__419piecewise_constructE
	.align		8
        /*0040*/ 	.dword	_ZN40_INTERNAL_99286734_4_k_cu_0bc65ffc_268184cuda3std3__48in_placeE
	.align		8
        /*0048*/ 	.dword	_ZN40_INTERNAL_99286734_4_k_cu_0bc65ffc_268184cuda3std6ranges3__45__cpo4swapE
	.align		8
        /*0050*/ 	.dword	_ZN40_INTERNAL_99286734_4_k_cu_0bc65ffc_268184cuda3std6ranges3__45__cpo9iter_moveE
	.align		8
        /*0058*/ 	.dword	_ZN40_INTERNAL_99286734_4_k_cu_0bc65ffc_268184cute7productE
	.align		8
        /*0060*/ 	.dword	_ZN40_INTERNAL_99286734_4_k_cu_0bc65ffc_268184cute1_E
	.align		8
        /*0068*/ 	.dword	$str$22
	.align		8
        /*0070*/ 	.dword	$str$23


//--------------------- .text._ZN7cutlass13device_kernelINS_4gemm6kernel13GemmUniversalIN4cute5tupleIJiiiiEEENS1_10collective13CollectiveMmaINS1_34MainloopSm90TmaGmmaWarpSpecializedILi4ENS5_IJNS4_1CILi1EEESB_SB_EEENS1_32KernelTmaWarpSpecializedPingpongEEENS5_IJNSA_ILi64EEENSA_ILi128EEESG_EEENS_10bfloat16_tENS5_IJlSB_lEEESI_SJ_NS4_8TiledMMAINS4_8MMA_AtomIJNS4_4SM904GMMA28MMA_64x128x16_F32BF16BF16_SSILNSN_5MajorE0ELSP_0ELNSN_7ScaleInE1ELSQ_1EEEEEENS4_6LayoutISC_NS5_IJNSA_ILi0EEESU_SU_EEEEENS5_IJNS4_10UnderscoreESX_SX_EEEEENS4_13SM90_TMA_LOADENS4_14ComposedLayoutINS4_7SwizzleILi3ELi4ELi3EEENS4_18smem_ptr_flag_bitsILi16EEENST_INS5_IJNSA_ILi8EEESF_EEENS5_IJSF_SB_EEEEEEEvNS4_8identityES10_S1A_vS1B_EENS_8epilogue10collective6detail29Sm90TmaWarpSpecializedAdapterINS1E_15DefaultEpilogueISI_SJ_SJ_NS1D_6thread17LinearCombinationISI_Li1EffLNS1I_9ScaleType4KindE0ELNS_15FloatRoundStyleE2ESI_EENS1_15EpilogueDefaultEEEEEvvEEEEvNT_6ParamsE --------------------------
	.section	.text._ZN7cutlass13device_kernelINS_4gemm6kernel13GemmUniversalIN4cute5tupleIJiiiiEEENS1_10collective13CollectiveMmaINS1_34MainloopSm90TmaGmmaWarpSpecializedILi4ENS5_IJNS4_1CILi1EEESB_SB_EEENS1_32KernelTmaWarpSpecializedPingpongEEENS5_IJNSA_ILi64EEENSA_ILi128EEESG_EEENS_10bfloat16_tENS5_IJlSB_lEEESI_SJ_NS4_8TiledMMAINS4_8MMA_AtomIJNS4_4SM904GMMA28MMA_64x128x16_F32BF16BF16_SSILNSN_5MajorE0ELSP_0ELNSN_7ScaleInE1ELSQ_1EEEEEENS4_6LayoutISC_NS5_IJNSA_ILi0EEESU_SU_EEEEENS5_IJNS4_10UnderscoreESX_SX_EEEEENS4_13SM90_TMA_LOADENS4_14ComposedLayoutINS4_7SwizzleILi3ELi4ELi3EEENS4_18smem_ptr_flag_bitsILi16EEENST_INS5_IJNSA_ILi8EEESF_EEENS5_IJSF_SB_EEEEEEEvNS4_8identityES10_S1A_vS1B_EENS_8epilogue10collective6detail29Sm90TmaWarpSpecializedAdapterINS1E_15DefaultEpilogueISI_SJ_SJ_NS1D_6thread17LinearCombinationISI_Li1EffLNS1I_9ScaleType4KindE0ELNS_15FloatRoundStyleE2ESI_EENS1_15EpilogueDefaultEEEEEvvEEEEvNT_6ParamsE,"ax",@progbits
	.align	128
.text._ZN7cutlass13device_kernelINS_4gemm6kernel13GemmUniversalIN4cute5tupleIJiiiiEEENS1_10collective13CollectiveMmaINS1_34MainloopSm90TmaGmmaWarpSpecializedILi4ENS5_IJNS4_1CILi1EEESB_SB_EEENS1_32KernelTmaWarpSpecializedPingpongEEENS5_IJNSA_ILi64EEENSA_ILi128EEESG_EEENS_10bfloat16_tENS5_IJlSB_lEEESI_SJ_NS4_8TiledMMAINS4_8MMA_AtomIJNS4_4SM904GMMA28MMA_64x128x16_F32BF16BF16_SSILNSN_5MajorE0ELSP_0ELNSN_7ScaleInE1ELSQ_1EEEEEENS4_6LayoutISC_NS5_IJNSA_ILi0EEESU_SU_EEEEENS5_IJNS4_10UnderscoreESX_SX_EEEEENS4_13SM90_TMA_LOADENS4_14ComposedLayoutINS4_7SwizzleILi3ELi4ELi3EEENS4_18smem_ptr_flag_bitsILi16EEENST_INS5_IJNSA_ILi8EEESF_EEENS5_IJSF_SB_EEEEEEEvNS4_8identityES10_S1A_vS1B_EENS_8epilogue10collective6detail29Sm90TmaWarpSpecializedAdapterINS1E_15DefaultEpilogueISI_SJ_SJ_NS1D_6thread17LinearCombinationISI_Li1EffLNS1I_9ScaleType4KindE0ELNS_15FloatRoundStyleE2ESI_EENS1_15EpilogueDefaultEEEEEvvEEEEvNT_6ParamsE:
        .type           _ZN7cutlass13device_kernelINS_4gemm6kernel13GemmUniversalIN4cute5tupleIJiiiiEEENS1_10collective13CollectiveMmaINS1_34MainloopSm90TmaGmmaWarpSpecializedILi4ENS5_IJNS4_1CILi1EEESB_SB_EEENS1_32KernelTmaWarpSpecializedPingpongEEENS5_IJNSA_ILi64EEENSA_ILi128EEESG_EEENS_10bfloat16_tENS5_IJlSB_lEEESI_SJ_NS4_8TiledMMAINS4_8MMA_AtomIJNS4_4SM904GMMA28MMA_64x128x16_F32BF16BF16_SSILNSN_5MajorE0ELSP_0ELNSN_7ScaleInE1ELSQ_1EEEEEENS4_6LayoutISC_NS5_IJNSA_ILi0EEESU_SU_EEEEENS5_IJNS4_10UnderscoreESX_SX_EEEEENS4_13SM90_TMA_LOADENS4_14ComposedLayoutINS4_7SwizzleILi3ELi4ELi3EEENS4_18smem_ptr_flag_bitsILi16EEENST_INS5_IJNSA_ILi8EEESF_EEENS5_IJSF_SB_EEEEEEEvNS4_8identityES10_S1A_vS1B_EENS_8epilogue10collective6detail29Sm90TmaWarpSpecializedAdapterINS1E_15DefaultEpilogueISI_SJ_SJ_NS1D_6thread17LinearCombinationISI_Li1EffLNS1I_9ScaleType4KindE0ELNS_15FloatRoundStyleE2ESI_EENS1_15EpilogueDefaultEEEEEvvEEEEvNT_6ParamsE,@function
        .size           _ZN7cutlass13device_kernelINS_4gemm6kernel13GemmUniversalIN4cute5tupleIJiiiiEEENS1_10collective13CollectiveMmaINS1_34MainloopSm90TmaGmmaWarpSpecializedILi4ENS5_IJNS4_1CILi1EEESB_SB_EEENS1_32KernelTmaWarpSpecializedPingpongEEENS5_IJNSA_ILi64EEENSA_ILi128EEESG_EEENS_10bfloat16_tENS5_IJlSB_lEEESI_SJ_NS4_8TiledMMAINS4_8MMA_AtomIJNS4_4SM904GMMA28MMA_64x128x16_F32BF16BF16_SSILNSN_5MajorE0ELSP_0ELNSN_7ScaleInE1ELSQ_1EEEEEENS4_6LayoutISC_NS5_IJNSA_ILi0EEESU_SU_EEEEENS5_IJNS4_10UnderscoreESX_SX_EEEEENS4_13SM90_TMA_LOADENS4_14ComposedLayoutINS4_7SwizzleILi3ELi4ELi3EEENS4_18smem_ptr_flag_bitsILi16EEENST_INS5_IJNSA_ILi8EEESF_EEENS5_IJSF_SB_EEEEEEEvNS4_8identityES10_S1A_vS1B_EENS_8epilogue10collective6detail29Sm90TmaWarpSpecializedAdapterINS1E_15DefaultEpilogueISI_SJ_SJ_NS1D_6thread17LinearCombinationISI_Li1EffLNS1I_9ScaleType4KindE0ELNS_15FloatRoundStyleE2ESI_EENS1_15EpilogueDefaultEEEEEvvEEEEvNT_6ParamsE,(.L_x_196 - _ZN7cutlass13device_kernelINS_4gemm6kernel13GemmUniversalIN4cute5tupleIJiiiiEEENS1_10collective13CollectiveMmaINS1_34MainloopSm90TmaGmmaWarpSpecializedILi4ENS5_IJNS4_1CILi1EEESB_SB_EEENS1_32KernelTmaWarpSpecializedPingpongEEENS5_IJNSA_ILi64EEENSA_ILi128EEESG_EEENS_10bfloat16_tENS5_IJlSB_lEEESI_SJ_NS4_8TiledMMAINS4_8MMA_AtomIJNS4_4SM904GMMA28MMA_64x128x16_F32BF16BF16_SSILNSN_5MajorE0ELSP_0ELNSN_7ScaleInE1ELSQ_1EEEEEENS4_6LayoutISC_NS5_IJNSA_ILi0EEESU_SU_EEEEENS5_IJNS4_10UnderscoreESX_SX_EEEEENS4_13SM90_TMA_LOADENS4_14ComposedLayoutINS4_7SwizzleILi3ELi4ELi3EEENS4_18smem_ptr_flag_bitsILi16EEENST_INS5_IJNSA_ILi8EEESF_EEENS5_IJSF_SB_EEEEEEEvNS4_8identityES10_S1A_vS1B_EENS_8epilogue10collective6detail29Sm90TmaWarpSpecializedAdapterINS1E_15DefaultEpilogueISI_SJ_SJ_NS1D_6thread17LinearCombinationISI_Li1EffLNS1I_9ScaleType4KindE0ELNS_15FloatRoundStyleE2ESI_EENS1_15EpilogueDefaultEEEEEvvEEEEvNT_6ParamsE)
        .other          _ZN7cutlass13device_kernelINS_4gemm6kernel13GemmUniversalIN4cute5tupleIJiiiiEEENS1_10collective13CollectiveMmaINS1_34MainloopSm90TmaGmmaWarpSpecializedILi4ENS5_IJNS4_1CILi1EEESB_SB_EEENS1_32KernelTmaWarpSpecializedPingpongEEENS5_IJNSA_ILi64EEENSA_ILi128EEESG_EEENS_10bfloat16_tENS5_IJlSB_lEEESI_SJ_NS4_8TiledMMAINS4_8MMA_AtomIJNS4_4SM904GMMA28MMA_64x128x16_F32BF16BF16_SSILNSN_5MajorE0ELSP_0ELNSN_7ScaleInE1ELSQ_1EEEEEENS4_6LayoutISC_NS5_IJNSA_ILi0EEESU_SU_EEEEENS5_IJNS4_10UnderscoreESX_SX_EEEEENS4_13SM90_TMA_LOADENS4_14ComposedLayoutINS4_7SwizzleILi3ELi4ELi3EEENS4_18smem_ptr_flag_bitsILi16EEENST_INS5_IJNSA_ILi8EEESF_EEENS5_IJSF_SB_EEEEEEEvNS4_8identityES10_S1A_vS1B_EENS_8epilogue10collective6detail29Sm90TmaWarpSpecializedAdapterINS1E_15DefaultEpilogueISI_SJ_SJ_NS1D_6thread17LinearCombinationISI_Li1EffLNS1I_9ScaleType4KindE0ELNS_15FloatRoundStyleE2ESI_EENS1_15EpilogueDefaultEEEEEvvEEEEvNT_6ParamsE,@"STO_CUDA_ENTRY STV_DEFAULT"
_ZN7cutlass13device_kernelINS_4gemm6kernel13GemmUniversalIN4cute5tupleIJiiiiEEENS1_10collective13CollectiveMmaINS1_34MainloopSm90TmaGmmaWarpSpecializedILi4ENS5_IJNS4_1CILi1EEESB_SB_EEENS1_32KernelTmaWarpSpecializedPingpongEEENS5_IJNSA_ILi64EEENSA_ILi128EEESG_EEENS_10bfloat16_tENS5_IJlSB_lEEESI_SJ_NS4_8TiledMMAINS4_8MMA_AtomIJNS4_4SM904GMMA28MMA_64x128x16_F32BF16BF16_SSILNSN_5MajorE0ELSP_0ELNSN_7ScaleInE1ELSQ_1EEEEEENS4_6LayoutISC_NS5_IJNSA_ILi0EEESU_SU_EEEEENS5_IJNS4_10UnderscoreESX_SX_EEEEENS4_13SM90_TMA_LOADENS4_14ComposedLayoutINS4_7SwizzleILi3ELi4ELi3EEENS4_18smem_ptr_flag_bitsILi16EEENST_INS5_IJNSA_ILi8EEESF_EEENS5_IJSF_SB_EEEEEEEvNS4_8identityES10_S1A_vS1B_EENS_8epilogue10collective6detail29Sm90TmaWarpSpecializedAdapterINS1E_15DefaultEpilogueISI_SJ_SJ_NS1D_6thread17LinearCombinationISI_Li1EffLNS1I_9ScaleType4KindE0ELNS_15FloatRoundStyleE2ESI_EENS1_15EpilogueDefaultEEEEEvvEEEEvNT_6ParamsE:
[----:B------:R-:W0:Y:S01]  /*0000*/  LDC R1, c[0x0][0x28] ;  /* 0x00000a00ff017b82 */ /* 0x000e220000000800 */
[----:B------:R-:W1:Y:S01]  /*0010*/  S2R R4, SR_TID.X ;  /* 0x0000000000047919 */ /* 0x000e620000002100 */
[----:B------:R-:W-:Y:S01]  /*0020*/  ELECT P0, URZ, PT ;  /* 0x00000000003f782f */ /* 0x000fe20003800000 */
[----:B------:R-:W-:Y:S01]  /*0030*/  BSSY B0, `(.L_x_0) ;  /* 0x0000014000007945 */ /* 0x000fe20003800000 */
[----:B-1----:R-:W-:-:S05]  /*0040*/  SHF.R.U32.HI R0, RZ, 0x5, R4 ;  /* 0x00000005ff007819 */ /* 0x002fca0000011604 */
[----:B------:R-:W1:Y:S02]  /*0050*/  SHFL.IDX PT, R2, R0, RZ, 0x1f ;  /* 0x00001fff00027589 */ /* 0x000e6400000e0000 */
[----:B-1----:R-:W-:Y:S02]  /*0060*/  R2UR UR8, R2 ;  /* 0x00000000020872ca */ /* 0x002fe400000e0000 */
[----:B------:R-:W-:-:S05]  /*0070*/  SHF.R.U32.HI R2, RZ, 0x7, R4 ;  /* 0x00000007ff027819 */ /* 0x000fca0000011604 */
[----:B------:R1:W2:Y:S06]  /*0080*/  SHFL.IDX PT, R3, R2, RZ, 0x1f ;  /* 0x00001fff02037589 */ /* 0x0002ac00000e0000 */
[----:B------:R-:W-:Y:S02]  /*0090*/  USHF.R.S32.HI UR4, URZ, 0x1f, UR8 ;  /* 0x0000001f3f047899 */ /* 0x000fe40008011408 */
[----:B------:R-:W-:Y:S02]  /*00a0*/  ISETP.NE.OR P0, PT, RZ, UR8, !P0 ;  /* 0x00000008ff007c0c */ /* 0x000fe4000c705670 */
[----:B------:R-:W-:-:S04]  /*00b0*/  ULEA.HI UR4, UR4, UR8, URZ, 0x2 ;  /* 0x0000000804047291 */ /* 0x000fc8000f8f103f */
[----:B------:R-:W-:-:S04]  /*00c0*/  ULOP3.LUT UR4, UR4, 0xfffffffc, URZ, 0xc0, !UPT ;  /* 0xfffffffc04047892 */ /* 0x000fc8000f8ec03f */
[----:B------:R-:W-:-:S03]  /*00d0*/  UIADD3 UR8, UR8, -UR4, URZ ;  /* 0x8000000408087290 */ /* 0x000fc6000fffe03f */
[----:B01----:R-:W-:Y:S09]  /*00e0*/  @P0 BRA `(.L_x_1) ;  /* 0x0000000000200947 */ /* 0x003ff20003800000 */
[----:B------:R-:W-:Y:S02]  /*00f0*/  ULDC.64 UR4, c[0x0][0x198] ;  /* 0x0000660000047ab9 */ /* 0x000fe40000000a00 */
[----:B------:R-:W-:Y:S02]  /*0100*/  UIADD3 UR6, UP0, UR4, 0xf0, URZ ;  /* 0x000000f004067890 */ /* 0x000fe4000ff1e03f */
[----:B------:R-:W-:Y:S02]  /*0110*/  UIADD3 UR4, UP1, UR4, 0x1f0, URZ ;  /* 0x000001f004047890 */ /* 0x000fe4000ff3e03f */
[----:B------:R-:W-:Y:S02]  /*0120*/  UIADD3.X UR7, URZ, UR5, URZ, UP0, !UPT ;  /* 0x000000053f077290 */ /* 0x000fe400087fe43f */
[----:B------:R-:W-:-:S07]  /*0130*/  UIADD3.X UR5, URZ, UR5, URZ, UP1, !UPT ;  /* 0x000000053f057290 */ /* 0x000fce0008ffe43f */
[----:B------:R0:W-:Y:S02]  /*0140*/  UTMACCTL.PF [UR6] ;  /* 0x00000000060079b9 */ /* 0x0001e40008040000 */
[----:B------:R0:W-:Y:S02]  /*0150*/  UTMACCTL.PF [UR4] ;  /* 0x00000000040079b9 */ /* 0x0001e40008040000 */
[----:B0-----:R-:W-:Y:S01]  /*0160*/  NOP ;  /* 0x0000000000007918 */ /* 0x001fe20000000000 */
.L_x_1:
[----:B------:R-:W-:Y:S05]  /*0170*/  BSYNC B0 ;  /* 0x0000000000007941 */ /* 0x000fea0003800000 */
.L_x_0:
[----:B------:R-:W0:Y:S01]  /*0180*/  SHFL.IDX PT, R5, R0, RZ, 0x1f ;  /* 0x00001fff00057589 */ /* 0x000e2200000e0000 */
[----:B--2---:R-:W-:Y:S01]  /*0190*/  R2UR UR15, R3 ;  /* 0x00000000030f72ca */ /* 0x004fe200000e0000 */
[----:B------:R-:W-:-:S04]  /*01a0*/  UISETP.NE.AND UP0, UPT, UR8, 0x3, UPT ;  /* 0x000000030800788c */ /* 0x000fc8000bf05270 */
[----:B------:R-:W-:-:S08]  /*01b0*/  UISETP.EQ.OR UP0, UPT, UR8, URZ, !UP0 ;  /* 0x0000003f0800728c */ /* 0x000fd0000c702670 */
[----:B------:R-:W-:Y:S02]  /*01c0*/  UIADD3 UR18, UR15, -0x1, URZ ;  /* 0xffffffff0f127890 */ /* 0x000fe4000fffe03f */
[----:B------:R-:W-:Y:S02]  /*01d0*/  UISETP.EQ.AND UP0, UPT, UR15, URZ, UP0 ;  /* 0x0000003f0f00728c */ /* 0x000fe40008702270 */
[----:B------:R-:W-:Y:S02]  /*01e0*/  UISETP.GE.U32.AND UP1, UPT, UR18, 0x2, UPT ;  /* 0x000000021200788c */ /* 0x000fe4000bf26070 */
[----:B------:R-:W-:Y:S01]  /*01f0*/  USEL UR40, URZ, 0x1, !UP0 ;  /* 0x000000013f287887 */ /* 0x000fe2000c000000 */
[----:B0-----:R-:W-:-:S03]  /*0200*/  ISETP.NE.AND P0, PT, R5, RZ, PT ;  /* 0x000000ff0500720c */ /* 0x001fc60003f05270 */
[----:B------:R-:W-:-:S10]  /*0210*/  USEL UR40, UR40, 0x2, UP1 ;  /* 0x0000000228287887 */ /* 0x000fd40008800000 */
[----:B------:R-:W-:Y:S05]  /*0220*/  @P0 BRA `(.L_x_2) ;  /* 0x0000000000580947 */ /* 0x000fea0003800000 */
[----:B------:R-:W0:Y:S01]  /*0230*/  S2UR UR9, SR_CgaCtaId ;  /* 0x00000000000979c3 */ /* 0x000e220000008800 */
[----:B------:R-:W-:Y:S01]  /*0240*/  UMOV UR4, 0x400 ;  /* 0x0000040000047882 */ /* 0x000fe20000000000 */
[----:B------:R-:W-:Y:S01]  /*0250*/  UMOV UR5, 0x1 ;  /* 0x0000000100057882 */ /* 0x000fe20000000000 */
[----:B------:R-:W-:Y:S01]  /*0260*/  UMOV UR6, 0x80 ;  /* 0x0000008000067882 */ /* 0x000fe20000000000 */
[----:B------:R-:W-:Y:S01]  /*0270*/  ELECT P0, URZ, PT ;  /* 0x00000000003f782f */ /* 0x000fe20003800000 */
[----:B------:R-:W-:-:S04]  /*0280*/  UIADD3 UR6, -UR6, 0x100000, URZ ;  /* 0x0010000006067890 */ /* 0x000fc8000fffe13f */
[----:B------:R-:W-:Y:S02]  /*0290*/  USHF.L.U32 UR7, UR6, 0xb, URZ ;  /* 0x0000000b06077899 */ /* 0x000fe4000800063f */
[----:B------:R-:W-:Y:S02]  /*02a0*/  USHF.L.U32 UR6, UR6, 0x1, URZ ;  /* 0x0000000106067899 */ /* 0x000fe4000800063f */
[----:B0-----:R-:W-:Y:S02]  /*02b0*/  ULEA UR9, UR9, UR4, 0x18 ;  /* 0x0000000409097291 */ /* 0x001fe4000f8ec03f */
[----:B------:R-:W-:-:S04]  /*02c0*/  UIADD3 UR4, -UR5, 0x100000, URZ ;  /* 0x0010000005047890 */ /* 0x000fc8000fffe13f */
[----:B------:R-:W-:Y:S02]  /*02d0*/  USHF.L.U32 UR5, UR4, 0xb, URZ ;  /* 0x0000000b04057899 */ /* 0x000fe4000800063f */
[----:B------:R-:W-:Y:S01]  /*02e0*/  USHF.L.U32 UR4, UR4, 0x1, URZ ;  /* 0x0000000104047899 */ /* 0x000fe2000800063f */
[----:B------:R-:W0:Y:S11]  /*02f0*/  FENCE.VIEW.ASYNC.S ;  /* 0x00000000000073c6 */ /* 0x000e360000000000 */
[----:B0-----:R0:W1:Y:S01]  /*0300*/  SYNCS.EXCH.64 URZ, [UR9], UR4 ;  /* 0x00000004093f75b2 */ /* 0x0010620008000100 */
[----:B------:R0:W2:Y:S01]  /*0310*/  SYNCS.EXCH.64 URZ, [UR9+0x20], UR6 ;  /* 0x00002006093f75b2 */ /* 0x0000a20008000100 */
[----:B------:R0:W3:Y:S01]  /*0320*/  SYNCS.EXCH.64 URZ, [UR9+0x8], UR4 ;  /* 0x00000804093f75b2 */ /* 0x0000e20008000100 */
[----:B------:R0:W4:Y:S01]  /*0330*/  SYNCS.EXCH.64 URZ, [UR9+0x28], UR6 ;  /* 0x00002806093f75b2 */ /* 0x0001220008000100 */
[----:B------:R0:W0:Y:S01]  /*0340*/  SYNCS.EXCH.64 URZ, [UR9+0x10], UR4 ;  /* 0x00001004093f75b2 */ /* 0x0000220008000100 */
[----:B------:R0:W0:Y:S01]  /*0350*/  SYNCS.EXCH.64 URZ, [UR9+0x30], UR6 ;  /* 0x00003006093f75b2 */ /* 0x0000220008000100 */
[----:B------:R0:W0:Y:S01]  /*0360*/  SYNCS.EXCH.64 URZ, [UR9+0x18], UR4 ;  /* 0x00001804093f75b2 */ /* 0x0000220008000100 */
[----:B------:R0:W0:Y:S01]  /*0370*/  SYNCS.EXCH.64 URZ, [UR9+0x38], UR6 ;  /* 0x00003806093f75b2 */ /* 0x0000220008000100 */
[----:B------:R-:W-:Y:S01]  /*0380*/  NOP ;  /* 0x0000000000007918 */ /* 0x000fe20000000000 */
.L_x_2:
[----:B------:R-:W5:Y:S01]  /*0390*/  SHFL.IDX PT, R5, R0, RZ, 0x1f ;  /* 0x00001fff00057589 */ /* 0x000f6200000e0000 */
[----:B------:R-:W-:Y:S01]  /*03a0*/  ELECT P0, URZ, PT ;  /* 0x00000000003f782f */ /* 0x000fe20003800000 */
[----:B------:R-:W-:Y:S01]  /*03b0*/  NOP ;  /* 0x0000000000007918 */ /* 0x000fe20000000000 */
[----:B------:R-:W-:Y:S01]  /*03c0*/  ELECT P1, URZ, PT ;  /* 0x00000000003f782f */ /* 0x000fe20003820000 */
[----:B------:R-:W1:Y:S01]  /*03d0*/  SHFL.IDX PT, R3, R0, RZ, 0x1f ;  /* 0x00001fff00037589 */ /* 0x000e6200000e0000 */
[----:B0-----:R-:W-:Y:S01]  /*03e0*/  UMOV UR4, 0x20 ;  /* 0x0000002000047882 */ /* 0x001fe20000000000 */
[----:B------:R-:W-:Y:S01]  /*03f0*/  UMOV UR12, 0x80 ;  /* 0x00000080000c7882 */ /* 0x000fe20000000000 */
[----:B------:R-:W-:Y:S01]  /*0400*/  NOP ;  /* 0x0000000000007918 */ /* 0x000fe20000000000 */
[----:B------:R0:W0:Y:S01]  /*0410*/  SHFL.IDX PT, R95, R2, RZ, 0x1f ;  /* 0x00001fff025f7589 */ /* 0x00002200000e0000 */
[----:B------:R-:W-:Y:S01]  /*0420*/  ULDC.64 UR54, c[0x0][0x208] ;  /* 0x0000820000367ab9 */ /* 0x000fe20000000a00 */
[----:B-----5:R-:W-:-:S02]  /*0430*/  ISETP.NE.OR P0, PT, R5, RZ, !P0 ;  /* 0x000000ff0500720c */ /* 0x020fc40004705670 */
[----:B-1----:R-:W-:Y:S02]  /*0440*/  ISETP.NE.OR P1, PT, R3, RZ, !P1 ;  /* 0x000000ff0300720c */ /* 0x002fe40004f25670 */
[----:B------:R-:W-:-:S04]  /*0450*/  SHF.R.S32.HI R3, RZ, 0x1f, R4 ;  /* 0x0000001fff037819 */ /* 0x000fc80000011404 */
[----:B------:R-:W-:-:S05]  /*0460*/  LEA.HI R3, R3, R4, RZ, 0x7 ;  /* 0x0000000403037211 */ /* 0x000fca00078f38ff */
[----:B------:R-:W-:Y:S01]  /*0470*/  VOTEU.ALL UP0, P0 ;  /* 0x00000000003f7886 */ /* 0x000fe20000000000 */
[----:B------:R-:W-:Y:S01]  /*0480*/  LOP3.LUT R3, R3, 0xffffff80, RZ, 0xc0, !PT ;  /* 0xffffff8003037812 */ /* 0x000fe200078ec0ff */
[----:B------:R-:W-:-:S03]  /*0490*/  VOTEU.ALL UP1, P1 ;  /* 0x00000000003f7886 */ /* 0x000fc60000820000 */
[----:B------:R-:W1:Y:S01]  /*04a0*/  @!UP0 S2UR UR7, SR_CgaCtaId ;  /* 0x00000000000789c3 */ /* 0x000e620000008800 */
[----:B------:R-:W-:Y:S01]  /*04b0*/  @!UP0 UMOV UR6, 0x400 ;  /* 0x0000040000068882 */ /* 0x000fe20000000000 */
[----:B------:R-:W-:-:S04]  /*04c0*/  @!UP0 UIADD3 UR4, -UR4, 0x100000, URZ ;  /* 0x0010000004048890 */ /* 0x000fc8000fffe13f */
[----:B------:R-:W-:Y:S02]  /*04d0*/  @!UP0 USHF.L.U32 UR5, UR4, 0xb, URZ ;  /* 0x0000000b04058899 */ /* 0x000fe4000800063f */
[----:B------:R-:W-:Y:S01]  /*04e0*/  @!UP0 USHF.L.U32 UR4, UR4, 0x1, URZ ;  /* 0x0000000104048899 */ /* 0x000fe2000800063f */
[----:B------:R-:W-:Y:S01]  /*04f0*/  IMAD.IADD R3, R4, 0x1, -R3 ;  /* 0x0000000104037824 */ /* 0x000fe200078e0a03 */
[----:B------:R-:W-:Y:S01]  /*0500*/  @!UP1 UMOV UR10, 0x400 ;  /* 0x00000400000a9882 */ /* 0x000fe20000000000 */
[----:B------:R-:W-:Y:S01]  /*0510*/  VOTEU.ALL UP2, P1 ;  /* 0x00000000003f7886 */ /* 0x000fe20000840000 */
[----:B------:R-:W-:Y:S01]  /*0520*/  VOTEU.ALL UP3, P1 ;  /* 0x00000000003f7886 */ /* 0x000fe20000860000 */
[----:B------:R-:W-:Y:S01]  /*0530*/  VOTEU.ALL UP4, P1 ;  /* 0x00000000003f7886 */ /* 0x000fe20000880000 */
[----:B------:R-:W5:Y:S01]  /*0540*/  @!UP1 S2UR UR11, SR_CgaCtaId ;  /* 0x00000000000b99c3 */ /* 0x000f620000008800 */
[----:B------:R-:W-:Y:S01]  /*0550*/  VOTEU.ALL UP5, P1 ;  /* 0x00000000003f7886 */ /* 0x000fe200008a0000 */
[----:B------:R-:W-:Y:S01]  /*0560*/  ISETP.NE.AND P1, PT, RZ, UR15, PT ;  /* 0x0000000fff007c0c */ /* 0x000fe2000bf25270 */
[----:B-1----:R-:W-:-:S02]  /*0570*/  @!UP0 ULEA UR9, UR7, UR6, 0x18 ;  /* 0x0000000607098291 */ /* 0x002fc4000f8ec03f */
[----:B------:R-:W-:-:S04]  /*0580*/  @!UP1 UIADD3 UR6, -UR12, 0x100000, URZ ;  /* 0x001000000c069890 */ /* 0x000fc8000fffe13f */
[----:B------:R-:W-:Y:S02]  /*0590*/  @!UP1 USHF.L.U32 UR7, UR6, 0xb, URZ ;  /* 0x0000000b06079899 */ /* 0x000fe4000800063f */
[----:B------:R-:W-:Y:S01]  /*05a0*/  @!UP1 USHF.L.U32 UR6, UR6, 0x1, URZ ;  /* 0x0000000106069899 */ /* 0x000fe2000800063f */
[----:B------:R-:W-:Y:S01]  /*05b0*/  VOTEU.ALL UP0, P0 ;  /* 0x00000000003f7886 */ /* 0x000fe20000000000 */
[----:B-----5:R-:W-:Y:S01]  /*05c0*/  @!UP1 ULEA UR10, UR11, UR10, 0x18 ;  /* 0x0000000a0b0a9291 */ /* 0x020fe2000f8ec03f */
[----:B------:R-:W-:Y:S01]  /*05d0*/  VOTEU.ALL UP1, P0 ;  /* 0x00000000003f7886 */ /* 0x000fe20000020000 */
[----:B------:R-:W1:Y:S02]  /*05e0*/  FENCE.VIEW.ASYNC.S ;  /* 0x00000000000073c6 */ /* 0x000e640000000000 */
[----:B-1----:R-:W2:Y:S02]  /*05f0*/  @!UP0 SYNCS.EXCH.64 URZ, [UR9+0x70], UR4 ;  /* 0x00007004093f85b2 */ /* 0x002ea40008000100 */
[----:B------:R1:W2:Y:S01]  /*0600*/  @!UP1 SYNCS.EXCH.64 URZ, [UR9+0x78], UR4 ;  /* 0x00007804093f95b2 */ /* 0x0002a20008000100 */
[----:B------:R-:W-:Y:S01]  /*0610*/  NOP ;  /* 0x0000000000007918 */ /* 0x000fe20000000000 */
[----:B-1----:R-:W-:-:S02]  /*0620*/  ULDC.64 UR4, c[0x0][0x598] ;  /* 0x0001660000047ab9 */ /* 0x002fc40000000a00 */
[----:B------:R-:W-:Y:S02]  /*0630*/  ISETP.NE.U32.AND P0, PT, RZ, UR4, PT ;  /* 0x00000004ff007c0c */ /* 0x000fe4000bf05070 */
[----:B------:R1:W2:Y:S02]  /*0640*/  @!UP2 SYNCS.EXCH.64 URZ, [UR10+0x50], UR6 ;  /* 0x000050060a3fa5b2 */ /* 0x0002a40008000100 */
[----:B------:R-:W-:Y:S01]  /*0650*/  ISETP.NE.AND.EX P0, PT, RZ, UR5, PT, P0 ;  /* 0x00000005ff007c0c */ /* 0x000fe2000bf05300 */
[----:B------:R1:W2:Y:S01]  /*0660*/  @!UP3 SYNCS.EXCH.64 URZ, [UR10+0x58], UR6 ;  /* 0x000058060a3fb5b2 */ /* 0x0002a20008000100 */
[----:B------:R1:W2:Y:S01]  /*0670*/  @!UP4 SYNCS.EXCH.64 URZ, [UR10+0x60], UR6 ;  /* 0x000060060a3fc5b2 */ /* 0x0002a20008000100 */
[----:B------:R1:W2:Y:S01]  /*0680*/  @!UP5 SYNCS.EXCH.64 URZ, [UR10+0x68], UR6 ;  /* 0x000068060a3fd5b2 */ /* 0x0002a20008000100 */
[----:B------:R-:W-:Y:S01]  /*0690*/  NOP ;  /* 0x0000000000007918 */ /* 0x000fe20000000000 */
[----:B--234-:R-:W-:Y:S08]  /*06a0*/  BAR.SYNC.DEFER_BLOCKING 0x0 ;  /* 0x0000000000007b1d */ /* 0x01cff00000010000 */
[----:B01----:R-:W-:Y:S05]  /*06b0*/  @!P0 BRA `(.L_x_3) ;  /* 0x00000000001c8947 */ /* 0x003fea0003800000 */
[----:B------:R-:W0:Y:S02]  /*06c0*/  LDC.64 R6, c[0x0][0x598] ;  /* 0x00016600ff067b82 */ /* 0x000e240000000a00 */
[----:B0-----:R-:W2:Y:S02]  /*06d0*/  LDG.E.64 R6, desc[UR54][R6.64] ;  /* 0x0000003606067981 */ /* 0x001ea4000c1e1b00 */
[----:B--2---:R-:W-:-:S04]  /*06e0*/  ISETP.NE.U32.AND P0, PT, R6, RZ, PT ;  /* 0x000000ff0600720c */ /* 0x004fc80003f05070 */
[----:B------:R-:W-:-:S13]  /*06f0*/  ISETP.NE.AND.EX P0, PT, R7, RZ, PT, P0 ;  /* 0x000000ff0700720c */ /* 0x000fda0003f05300 */
[----:B------:R-:W-:Y:S05]  /*0700*/  @!P0 BRA `(.L_x_3) ;  /* 0x0000000000088947 */ /* 0x000fea0003800000 */
[----:B------:R1:W5:Y:S01]  /*0710*/  LD.E R22, desc[UR54][R6.64] ;  /* 0x0000003606167980 */ /* 0x000362000c101900 */
[----:B------:R-:W-:Y:S05]  /*0720*/  BRA `(.L_x_4) ;  /* 0x0000000000247947 */ /* 0x000fea0003800000 */
.L_x_3:
[----:B------:R-:W-:Y:S02]  /*0730*/  ULDC.64 UR4, c[0x0][0x588] ;  /* 0x0001620000047ab9 */ /* 0x000fe40000000a00 */
[----:B------:R-:W-:-:S04]  /*0740*/  ISETP.NE.U32.AND P0, PT, RZ, UR4, PT ;  /* 0x00000004ff007c0c */ /* 0x000fc8000bf05070 */
[----:B------:R-:W-:-:S13]  /*0750*/  ISETP.NE.AND.EX P0, PT, RZ, UR5, PT, P0 ;  /* 0x00000005ff007c0c */ /* 0x000fda000bf05300 */
[----:B------:R-:W-:Y:S05]  /*0760*/  @!P0 BRA `(.L_x_5) ;  /* 0x00000000000c8947 */ /* 0x000fea0003800000 */
[----:B------:R-:W0:Y:S02]  /*0770*/  LDC.64 R22, c[0x0][0x588] ;  /* 0x00016200ff167b82 */ /* 0x000e240000000a00 */
[----:B0-----:R0:W5:Y:S01]  /*0780*/  LDG.E R22, desc[UR54][R22.64] ;  /* 0x0000003616167981 */ /* 0x001162000c1e1900 */
[----:B------:R-:W-:Y:S05]  /*0790*/  BRA `(.L_x_4) ;  /* 0x0000000000087947 */ /* 0x000fea0003800000 */
.L_x_5:
[----:B------:R-:W-:Y:S02]  /*07a0*/  ULDC UR4, c[0x0][0x580] ;  /* 0x0001600000047ab9 */ /* 0x000fe40000000800 */
[----:B------:R-:W-:-:S07]  /*07b0*/  IMAD.U32 R22, RZ, RZ, UR4 ;  /* 0x00000004ff167e24 */ /* 0x000fce000f8e00ff */
.L_x_4:
[----:B------:R-:W-:Y:S02]  /*07c0*/  ULDC.64 UR4, c[0x0][0x5a0] ;  /* 0x0001680000047ab9 */ /* 0x000fe40000000a00 */
[----:B------:R-:W-:-:S04]  /*07d0*/  ISETP.NE.U32.AND P0, PT, RZ, UR4, PT ;  /* 0x00000004ff007c0c */ /* 0x000fc8000bf05070 */
[----:B------:R-:W-:-:S13]  /*07e0*/  ISETP.NE.AND.EX P0, PT, RZ, UR5, PT, P0 ;  /* 0x00000005ff007c0c */ /* 0x000fda000bf05300 */
[----:B------:R-:W-:Y:S05]  /*07f0*/  @!P0 BRA `(.L_x_6) ;  /* 0x00000000001c8947 */ /* 0x000fea0003800000 */
[----:B-1----:R-:W1:Y:S02]  /*0800*/  LDC.64 R6, c[0x0][0x5a0] ;  /* 0x00016800ff067b82 */ /* 0x002e640000000a00 */
[----:B-1----:R-:W2:Y:S02]  /*0810*/  LDG.E.64 R6, desc[UR54][R6.64] ;  /* 0x0000003606067981 */ /* 0x002ea4000c1e1b00 */
[----:B--2---:R-:W-:-:S04]  /*0820*/  ISETP.NE.U32.AND P0, PT, R6, RZ, PT ;  /* 0x000000ff0600720c */ /* 0x004fc80003f05070 */
[----:B------:R-:W-:-:S13]  /*0830*/  ISETP.NE.AND.EX P0, PT, R7, RZ, PT, P0 ;  /* 0x000000ff0700720c */ /* 0x000fda0003f05300 */
[----:B------:R-:W-:Y:S05]  /*0840*/  @!P0 BRA `(.L_x_6) ;  /* 0x0000000000088947 */ /* 0x000fea0003800000 */
[----:B0-----:R2:W5:Y:S01]  /*0850*/  LD.E R23, desc[UR54][R6.64] ;  /* 0x0000003606177980 */ /* 0x001562000c101900 */
[----:B------:R-:W-:Y:S05]  /*0860*/  BRA `(.L_x_7) ;  /* 0x0000000000247947 */ /* 0x000fea0003800000 */
.L_x_6:
[----:B------:R-:W-:Y:S02]  /*0870*/  ULDC.64 UR4, c[0x0][0x590] ;  /* 0x0001640000047ab9 */ /* 0x000fe40000000a00 */
[----:B------:R-:W-:-:S04]  /*0880*/  ISETP.NE.U32.AND P0, PT, RZ, UR4, PT ;  /* 0x00000004ff007c0c */ /* 0x000fc8000bf05070 */
[----:B------:R-:W-:-:S13]  /*0890*/  ISETP.NE.AND.EX P0, PT, RZ, UR5, PT, P0 ;  /* 0x00000005ff007c0c */ /* 0x000fda000bf05300 */
[----:B------:R-:W-:Y:S05]  /*08a0*/  @!P0 BRA `(.L_x_8) ;  /* 0x00000000000c8947 */ /* 0x000fea0003800000 */
[----:B-1----:R-:W0:Y:S02]  /*08b0*/  LDC.64 R6, c[0x0][0x590] ;  /* 0x00016400ff067b82 */ /* 0x002e240000000a00 */
[----:B0-----:R0:W5:Y:S01]  /*08c0*/  LDG.E R23, desc[UR54][R6.64] ;  /* 0x0000003606177981 */ /* 0x001162000c1e1900 */
[----:B------:R-:W-:Y:S05]  /*08d0*/  BRA `(.L_x_7) ;  /* 0x0000000000087947 */ /* 0x000fea0003800000 */
.L_x_8:
[----:B------:R-:W-:Y:S02]  /*08e0*/  ULDC UR4, c[0x0][0x584] ;  /* 0x0001610000047ab9 */ /* 0x000fe40000000800 */
[----:B0-----:R-:W-:-:S07]  /*08f0*/  IMAD.U32 R23, RZ, RZ, UR4 ;  /* 0x00000004ff177e24 */ /* 0x001fce000f8e00ff */
.L_x_7:
[----:B------:R-:W3:Y:S01]  /*0900*/  S2UR UR10, SR_CTAID.Y ;  /* 0x00000000000a79c3 */ /* 0x000ee20000002600 */
[----:B------:R-:W-:Y:S01]  /*0910*/  ULDC UR5, c[0x0][0x65c] ;  /* 0x0001970000057ab9 */ /* 0x000fe20000000800 */
[----:B------:R-:W-:Y:S01]  /*0920*/  UISETP.NE.AND UP0, UPT, UR15, 0x2, UPT ;  /* 0x000000020f00788c */ /* 0x000fe2000bf05270 */
[----:B------:R-:W-:Y:S01]  /*0930*/  IMAD.MOV.U32 R18, RZ, RZ, -0x1 ;  /* 0xffffffffff127424 */ /* 0x000fe200078e00ff */
[----:B------:R-:W-:Y:S01]  /*0940*/  UISETP.NE.AND UP2, UPT, UR5, 0x1, UPT ;  /* 0x000000010500788c */ /* 0x000fe2000bf45270 */
[----:B------:R-:W-:Y:S02]  /*0950*/  IMAD.MOV.U32 R2, RZ, RZ, -0x1 ;  /* 0xffffffffff027424 */ /* 0x000fe400078e00ff */
[----:B------:R-:W-:Y:S01]  /*0960*/  IMAD.MOV.U32 R19, RZ, RZ, -0x1 ;  /* 0xffffffffff137424 */ /* 0x000fe200078e00ff */
[----:B------:R-:W4:Y:S01]  /*0970*/  S2UR UR4, SR_CTAID.X ;  /* 0x00000000000479c3 */ /* 0x000f220000002500 */
[----:B------:R-:W-:-:S06]  /*0980*/  UP2UR UR38, UPR, URZ, 0x4 ;  /* 0x000000043f267883 */ /* 0x000fcc0008000000 */
[----:B------:R-:W-:Y:S01]  /*0990*/  @UP2 ULDC UR12, c[0x0][0x10] ;  /* 0x00000400000c2ab9 */ /* 0x000fe20000000800 */
[----:B------:R-:W-:Y:S01]  /*09a0*/  @UP2 UMOV UR7, URZ ;  /* 0x0000003f00072c82 */ /* 0x000fe20008000000 */
[----:B------:R-:W-:Y:S01]  /*09b0*/  @UP2 UMOV UR5, URZ ;  /* 0x0000003f00052c82 */ /* 0x000fe20008000000 */
[----:B012---:R-:W0:Y:S01]  /*09c0*/  LDC.64 R6, c[0x0][0x650] ;  /* 0x00019400ff067b82 */ /* 0x007e220000000a00 */
[----:B---3--:R-:W-:Y:S02]  /*09d0*/  @UP2 UMOV UR9, UR10 ;  /* 0x0000000a00092c82 */ /* 0x008fe40008000000 */
[----:B------:R-:W-:Y:S01]  /*09e0*/  @UP2 UMOV UR6, UR9 ;  /* 0x0000000900062c82 */ /* 0x000fe20008000000 */
[----:B------:R-:W-:Y:S01]  /*09f0*/  @!UP2 UMOV UR9, UR10 ;  /* 0x0000000a0009ac82 */ /* 0x000fe20008000000 */
[----:B----4-:R-:W-:-:S03]  /*0a00*/  @UP2 UIMAD.WIDE.U32 UR12, UR4, UR12, UR6 ;  /* 0x0000000c040c22a5 */ /* 0x010fc6000f8e0006 */
[----:B------:R-:W-:Y:S01]  /*0a10*/  @!UP2 ULDC UR6, c[0x0][0xc] ;  /* 0x000003000006aab9 */ /* 0x000fe20000000800 */
[----:B------:R-:W-:Y:S01]  /*0a20*/  @UP2 UIADD3 UR14, UR13, UR5, URZ ;  /* 0x000000050d0e2290 */ /* 0x000fe2000fffe03f */
[----:B------:R-:W-:Y:S02]  /*0a30*/  ULDC UR10, c[0x0][0xc] ;  /* 0x00000300000a7ab9 */ /* 0x000fe40000000800 */
[----:B------:R-:W-:Y:S01]  /*0a40*/  UMOV UR5, URZ ;  /* 0x0000003f00057c82 */ /* 0x000fe20008000000 */
[----:B------:R-:W-:Y:S01]  /*0a50*/  ULDC UR11, c[0x0][0x10] ;  /* 0x00000400000b7ab9 */ /* 0x000fe20000000800 */
[----:B------:R-:W-:Y:S02]  /*0a60*/  @!UP2 UIMAD.WIDE.U32 UR6, UR6, UR9, UR4 ;  /* 0x000000090606a2a5 */ /* 0x000fe4000f8e0004 */
[----:B------:R-:W-:Y:S01]  /*0a70*/  UIMAD.WIDE.U32 UR10, UR10, UR11, URZ ;  /* 0x0000000b0a0a72a5 */ /* 0x000fe2000f8e003f */
[----:B------:R-:W-:-:S03]  /*0a80*/  ULDC UR13, c[0x0][0x14] ;  /* 0x00000500000d7ab9 */ /* 0x000fc60000000800 */
[----:B------:R-:W-:Y:S02]  /*0a90*/  UIMAD.WIDE.U32 UR52, UR10, UR13, URZ ;  /* 0x0000000d0a3472a5 */ /* 0x000fe4000f8e003f */
[----:B------:R-:W-:Y:S01]  /*0aa0*/  UIMAD UR39, UR11, UR13, URZ ;  /* 0x0000000d0b2772a4 */ /* 0x000fe2000f8e023f */
[----:B------:R-:W-:Y:S01]  /*0ab0*/  @!UP2 UMOV UR12, UR6 ;  /* 0x00000006000cac82 */ /* 0x000fe20008000000 */
[----:B------:R-:W-:Y:S02]  /*0ac0*/  @!UP2 UMOV UR14, UR7 ;  /* 0x00000007000eac82 */ /* 0x000fe40008000000 */
[----:B------:R-:W-:Y:S02]  /*0ad0*/  UIADD3 UR39, UR53, UR39, URZ ;  /* 0x0000002735277290 */ /* 0x000fe4000fffe03f */
[----:B------:R-:W-:-:S04]  /*0ae0*/  UIADD3 UR6, UP1, UR12, UR52, URZ ;  /* 0x000000340c067290 */ /* 0x000fc8000ff3e03f */
[----:B------:R-:W-:Y:S02]  /*0af0*/  UIADD3.X UR7, UR14, UR39, URZ, UP1, !UPT ;  /* 0x000000270e077290 */ /* 0x000fe40008ffe43f */
[----:B------:R-:W-:Y:S02]  /*0b00*/  USEL UR6, UR6, UR12, !UP0 ;  /* 0x0000000c06067287 */ /* 0x000fe4000c000000 */
[----:B------:R-:W-:-:S04]  /*0b10*/  USEL UR7, UR7, UR14, !UP0 ;  /* 0x0000000e07077287 */ /* 0x000fc8000c000000 */
[----:B0-----:R-:W-:Y:S01]  /*0b20*/  ISETP.LE.U32.AND P0, PT, R6, UR6, PT ;  /* 0x0000000606007c0c */ /* 0x001fe2000bf03070 */
[----:B------:R-:W-:Y:S02]  /*0b30*/  IMAD.U32 R16, RZ, RZ, UR6 ;  /* 0x00000006ff107e24 */ /* 0x000fe4000f8e00ff */
[----:B------:R-:W-:Y:S02]  /*0b40*/  IMAD.U32 R0, RZ, RZ, UR7 ;  /* 0x00000007ff007e24 */ /* 0x000fe4000f8e00ff */
[----:B------:R-:W-:-:S03]  /*0b50*/  IMAD.U32 R17, RZ, RZ, UR7 ;  /* 0x00000007ff117e24 */ /* 0x000fc6000f8e00ff */
[----:B------:R-:W-:Y:S02]  /*0b60*/  ISETP.GE.U32.AND.EX P0, PT, R0, R7, PT, P0 ;  /* 0x000000070000720c */ /* 0x000fe40003f06100 */
[----:B------:R-:W-:-:S11]  /*0b70*/  PRMT R0, RZ, 0x7610, R0 ;  /* 0x00007610ff007816 */ /* 0x000fd60000000000 */
[----:B------:R-:W-:Y:S05]  /*0b80*/  @P0 BRA `(.L_x_9) ;  /* 0x00000004008c0947 */ /* 0x000fea0003800000 */
[----:B------:R-:W-:Y:S01]  /*0b90*/  I2FP.F32.U32 R0, UR4 ;  /* 0x0000000400007c45 */ /* 0x000fe20008201000 */
[----:B------:R-:W-:Y:S01]  /*0ba0*/  ULDC.64 UR16, c[0x0][0x628] ;  /* 0x00018a0000107ab9 */ /* 0x000fe20000000a00 */
[----:B------:R-:W-:Y:S01]  /*0bb0*/  ULDC UR6, c[0x0][0x150] ;  /* 0x0000540000067ab9 */ /* 0x000fe20000000800 */
[----:B------:R-:W-:Y:S01]  /*0bc0*/  ISETP.NE.U32.AND P0, PT, RZ, UR16, PT ;  /* 0x00000010ff007c0c */ /* 0x000fe2000bf05070 */
[----:B------:R-:W-:Y:S01]  /*0bd0*/  ULDC UR15, c[0x0][0x630] ;  /* 0x00018c00000f7ab9 */ /* 0x000fe20000000800 */
[----:B------:R-:W-:Y:S01]  /*0be0*/  FMUL R0, R0, UR6 ;  /* 0x0000000600007c20 */ /* 0x000fe20008400000 */
[----:B------:R-:W-:Y:S01]  /*0bf0*/  R2UR UR19, R16 ;  /* 0x00000000101372ca */ /* 0x000fe200000e0000 */
[----:B------:R-:W-:Y:S01]  /*0c00*/  ULDC UR21, c[0x0][0x154] ;  /* 0x0000550000157ab9 */ /* 0x000fe20000000800 */
[----:B------:R-:W-:Y:S01]  /*0c10*/  ISETP.NE.AND.EX P0, PT, RZ, UR17, PT, P0 ;  /* 0x00000011ff007c0c */ /* 0x000fe2000bf05300 */
[----:B------:R0:W1:Y:S01]  /*0c20*/  F2I.U32.TRUNC.NTZ R2, R0 ;  /* 0x0000000000027305 */ /* 0x000062000020f000 */
[----:B------:R-:W-:-:S02]  /*0c30*/  R2UR UR20, R17 ;  /* 0x00000000111472ca */ /* 0x000fc400000e0000 */
[----:B------:R-:W-:Y:S02]  /*0c40*/  R2UR UR6, R16 ;  /* 0x00000000100672ca */ /* 0x000fe400000e0000 */
[----:B------:R-:W-:-:S07]  /*0c50*/  R2UR UR7, R17 ;  /* 0x00000000110772ca */ /* 0x000fce00000e0000 */
[----:B0-----:R-:W-:Y:S08]  /*0c60*/  @!P0 BRA `(.L_x_10) ;  /* 0x0000000000308947 */ /* 0x001ff00003800000 */
[----:B------:R-:W-:Y:S01]  /*0c70*/  R2UR UR6, R16 ;  /* 0x00000000100672ca */ /* 0x000fe200000e0000 */
[----:B------:R-:W-:Y:S01]  /*0c80*/  ULDC UR12, c[0x0][0x634] ;  /* 0x00018d00000c7ab9 */ /* 0x000fe20000000800 */
[----:B------:R-:W-:-:S11]  /*0c90*/  R2UR UR14, R17 ;  /* 0x00000000110e72ca */ /* 0x000fd600000e0000 */
[----:B------:R-:W-:-:S04]  /*0ca0*/  UIADD3 UR12, UP1, UR6, UR12, URZ ;  /* 0x0000000c060c7290 */ /* 0x000fc8000ff3e03f */
[----:B------:R-:W-:-:S04]  /*0cb0*/  UIADD3.X UR14, URZ, UR14, URZ, UP1, !UPT ;  /* 0x0000000e3f0e7290 */ /* 0x000fc80008ffe43f */
[----:B------:R-:W-:-:S04]  /*0cc0*/  UIMAD.WIDE.U32 UR6, UR14, UR16, URZ ;  /* 0x000000100e0672a5 */ /* 0x000fc8000f8e003f */
[----:B------:R-:W-:Y:S02]  /*0cd0*/  UIMAD.WIDE.U32 UR10, UP1, UR12, UR17, UR6 ;  /* 0x000000110c0a72a5 */ /* 0x000fe4000f820006 */
[----:B------:R-:W-:Y:S02]  /*0ce0*/  UIMAD.WIDE.U32 UR6, UR12, UR16, URZ ;  /* 0x000000100c0672a5 */ /* 0x000fe4000f8e003f */
[----:B------:R-:W-:Y:S02]  /*0cf0*/  UIADD3.X UR13, URZ, URZ, URZ, UP1, !UPT ;  /* 0x0000003f3f0d7290 */ /* 0x000fe40008ffe43f */
[----:B------:R-:W-:Y:S01]  /*0d00*/  UIADD3 URZ, UP1, UR7, UR10, URZ ;  /* 0x0000000a073f7290 */ /* 0x000fe2000ff3e03f */
[----:B------:R-:W-:-:S03]  /*0d10*/  UMOV UR12, UR11 ;  /* 0x0000000b000c7c82 */ /* 0x000fc60008000000 */
[----:B------:R-:W-:-:S12]  /*0d20*/  UIMAD.WIDE.U32.X UR6, UR14, UR17, UR12, UP1 ;  /* 0x000000110e0672a5 */ /* 0x000fd800088e040c */
.L_x_10:
[----:B------:R-:W-:Y:S01]  /*0d30*/  USHF.R.U64 UR5, UR6, UR15, UR7 ;  /* 0x0000000f06057299 */ /* 0x000fe20008001207 */
[----:B------:R-:W-:Y:S01]  /*0d40*/  I2FP.F32.U32 R0, UR9 ;  /* 0x0000000900007c45 */ /* 0x000fe20008201000 */
[----:B------:R-:W-:Y:S01]  /*0d50*/  USHF.R.U32.HI UR6, URZ, UR15, UR7 ;  /* 0x0000000f3f067299 */ /* 0x000fe20008011607 */
[----:B-1----:R-:W-:Y:S01]  /*0d60*/  R2UR UR14, R2 ;  /* 0x00000000020e72ca */ /* 0x002fe200000e0000 */
[----:B------:R-:W-:Y:S02]  /*0d70*/  UIADD3 UR17, UP1, URZ, -UR5, URZ ;  /* 0x800000053f117290 */ /* 0x000fe4000ff3e03f */
[----:B------:R-:W-:Y:S01]  /*0d80*/  FMUL R0, R0, UR21 ;  /* 0x0000001500007c20 */ /* 0x000fe20008400000 */
[----:B------:R-:W-:Y:S01]  /*0d90*/  ULDC.64 UR10, c[0x0][0x620] ;  /* 0x00018800000a7ab9 */ /* 0x000fe20000000a00 */
[----:B------:R-:W-:Y:S01]  /*0da0*/  UIADD3.X UR6, URZ, ~UR6, URZ, UP1, !UPT ;  /* 0x800000063f067290 */ /* 0x000fe20008ffe43f */
[----:B------:R-:W-:Y:S01]  /*0db0*/  UMOV UR12, UR19 ;  /* 0x00000013000c7c82 */ /* 0x000fe20008000000 */
[----:B------:R-:W-:-:S02]  /*0dc0*/  UMOV UR13, UR20 ;  /* 0x00000014000d7c82 */ /* 0x000fc40008000000 */
[----:B------:R-:W-:Y:S01]  /*0dd0*/  UIMAD UR6, UR6, UR10, URZ ;  /* 0x0000000a060672a4 */ /* 0x000fe2000f8e023f */
[----:B------:R-:W0:Y:S01]  /*0de0*/  F2I.U32.TRUNC.NTZ R0, R0 ;  /* 0x0000000000007305 */ /* 0x000e22000020f000 */
[----:B------:R-:W-:Y:S02]  /*0df0*/  UIMAD.WIDE.U32 UR12, UR17, UR10, UR12 ;  /* 0x0000000a110c72a5 */ /* 0x000fe4000f8e000c */
[----:B------:R-:W-:Y:S01]  /*0e00*/  UIMAD UR17, UR17, UR11, UR6 ;  /* 0x0000000b111172a4 */ /* 0x000fe2000f8e0206 */
[----:B------:R-:W-:Y:S01]  /*0e10*/  ULDC UR24, c[0x0][0x658] ;  /* 0x0001960000187ab9 */ /* 0x000fe20000000800 */
[----:B------:R-:W-:Y:S02]  /*0e20*/  UMOV UR22, 0xffffffff ;  /* 0xffffffff00167882 */ /* 0x000fe40000000000 */
[----:B------:R-:W-:Y:S01]  /*0e30*/  UIADD3 UR17, UR13, UR17, URZ ;  /* 0x000000110d117290 */ /* 0x000fe2000fffe03f */
[----:B------:R-:W-:Y:S01]  /*0e40*/  ULDC UR19, c[0x0][0x618] ;  /* 0x0001860000137ab9 */ /* 0x000fe20000000800 */
[----:B------:R-:W-:Y:S01]  /*0e50*/  ULDC.64 UR6, c[0x0][0x640] ;  /* 0x0001900000067ab9 */ /* 0x000fe20000000a00 */
[----:B------:R-:W-:Y:S01]  /*0e60*/  USHF.L.U32 UR13, UR22, UR24, URZ ;  /* 0x00000018160d7299 */ /* 0x000fe2000800063f */
[----:B------:R-:W-:Y:S01]  /*0e70*/  ISETP.NE.U32.AND P0, PT, RZ, UR6, PT ;  /* 0x00000006ff007c0c */ /* 0x000fe2000bf05070 */
[----:B------:R-:W-:-:S02]  /*0e80*/  USHF.R.U64 UR22, UR12, UR19, UR17 ;  /* 0x000000130c167299 */ /* 0x000fc40008001211 */
[----:B------:R-:W-:Y:S01]  /*0e90*/  USHF.R.U32.HI UR12, URZ, UR19, UR17 ;  /* 0x000000133f0c7299 */ /* 0x000fe20008011611 */
[----:B0-----:R-:W-:Y:S01]  /*0ea0*/  R2UR UR16, R0 ;  /* 0x00000000001072ca */ /* 0x001fe200000e0000 */
[----:B------:R-:W-:Y:S01]  /*0eb0*/  ULDC UR21, c[0x0][0x608] ;  /* 0x0001820000157ab9 */ /* 0x000fe20000000800 */
[----:B------:R-:W-:Y:S01]  /*0ec0*/  ISETP.NE.AND.EX P0, PT, RZ, UR7, PT, P0 ;  /* 0x00000007ff007c0c */ /* 0x000fe2000bf05300 */
[----:B------:R-:W-:Y:S02]  /*0ed0*/  USHF.R.U64 UR26, UR22, UR21, UR12 ;  /* 0x00000015161a7299 */ /* 0x000fe4000800120c */
[----:B------:R-:W-:Y:S01]  /*0ee0*/  USHF.R.U32.HI UR12, URZ, UR21, UR12 ;  /* 0x000000153f0c7299 */ /* 0x000fe2000801160c */
[----:B------:R-:W-:Y:S01]  /*0ef0*/  UMOV UR20, 0x1 ;  /* 0x0000000100147882 */ /* 0x000fe20000000000 */
[----:B------:R-:W-:Y:S02]  /*0f00*/  UIADD3 UR14, -UR14, URZ, URZ ;  /* 0x0000003f0e0e7290 */ /* 0x000fe4000fffe13f */
[----:B------:R-:W-:-:S02]  /*0f10*/  USHF.R.U64 UR27, UR26, UR24, UR12 ;  /* 0x000000181a1b7299 */ /* 0x000fc4000800120c */
[----:B------:R-:W-:Y:S01]  /*0f20*/  USHF.L.U32 UR19, UR20, UR24, URZ ;  /* 0x0000001814137299 */ /* 0x000fe2000800063f */
[----:B------:R-:W-:Y:S01]  /*0f30*/  ULDC UR15, c[0x0][0x144] ;  /* 0x00005100000f7ab9 */ /* 0x000fe20000000800 */
[----:B------:R-:W-:Y:S01]  /*0f40*/  ULDC UR10, c[0x0][0x600] ;  /* 0x00018000000a7ab9 */ /* 0x000fe20000000800 */
[----:B------:R-:W-:Y:S02]  /*0f50*/  ULOP3.LUT UR20, URZ, UR13, URZ, 0x33, !UPT ;  /* 0x0000000d3f147292 */ /* 0x000fe4000f8e333f */
[----:B------:R-:W-:Y:S02]  /*0f60*/  USHF.R.U32.HI UR13, URZ, UR24, UR12 ;  /* 0x000000183f0d7299 */ /* 0x000fe4000801160c */
[----:B------:R-:W-:Y:S02]  /*0f70*/  UIADD3 UR11, UR10, -0x1, URZ ;  /* 0xffffffff0a0b7890 */ /* 0x000fe4000fffe03f */
[----:B------:R-:W-:Y:S02]  /*0f80*/  UIADD3 UR23, -UR16, URZ, URZ ;  /* 0x0000003f10177290 */ /* 0x000fe4000fffe13f */
[----:B------:R-:W-:Y:S01]  /*0f90*/  UIMAD UR4, UR15, UR14, UR4 ;  /* 0x0000000e0f0472a4 */ /* 0x000fe2000f8e0204 */
[----:B------:R-:W-:Y:S01]  /*0fa0*/  ULDC UR28, c[0x0][0x148] ;  /* 0x00005200001c7ab9 */ /* 0x000fe20000000800 */
[----:B------:R-:W-:Y:S01]  /*0fb0*/  ULDC UR24, c[0x0][0x648] ;  /* 0x0001920000187ab9 */ /* 0x000fe20000000800 */
[----:B------:R-:W-:Y:S01]  /*0fc0*/  ULDC UR25, c[0x0][0x638] ;  /* 0x00018e0000197ab9 */ /* 0x000fe20000000800 */
[----:B------:R-:W-:Y:S01]  /*0fd0*/  UMOV UR12, UR27 ;  /* 0x0000001b000c7c82 */ /* 0x000fe20008000000 */
[----:B------:R-:W-:Y:S07]  /*0fe0*/  @!P0 BRA `(.L_x_11) ;  /* 0x0000000000308947 */ /* 0x000fee0003800000 */
[----:B------:R-:W-:Y:S02]  /*0ff0*/  ULDC UR16, c[0x0][0x64c] ;  /* 0x0001930000107ab9 */ /* 0x000fe40000000800 */
        /* <DEDUP_REMOVED lines=8> */
[----:B------:R-:W-:-:S07]  /*1080*/  UIMAD.WIDE.U32.X UR6, UR21, UR7, UR16, UP1 ;  /* 0x00000007150672a5 */ /* 0x000fce00088e0410 */
[----:B------:R-:W-:Y:S01]  /*1090*/  UMOV UR12, UR6 ;  /* 0x00000006000c7c82 */ /* 0x000fe20008000000 */
[----:B------:R-:W-:-:S05]  /*10a0*/  UMOV UR13, UR7 ;  /* 0x00000007000d7c82 */ /* 0x000fca0008000000 */
.L_x_11:
[----:B------:R-:W-:Y:S01]  /*10b0*/  UISETP.NE.AND UP1, UPT, UR38, URZ, UPT ;  /* 0x0000003f2600728c */ /* 0x000fe2000bf25270 */
[----:B------:R-:W-:Y:S01]  /*10c0*/  IMAD.MOV.U32 R0, RZ, RZ, 0x1 ;  /* 0x00000001ff007424 */ /* 0x000fe200078e00ff */
[----:B------:R-:W-:Y:S01]  /*10d0*/  USHF.R.U64 UR6, UR12, UR24, UR13 ;  /* 0x000000180c067299 */ /* 0x000fe2000800120d */
[----:B------:R-:W-:Y:S01]  /*10e0*/  IMAD.U32 R19, RZ, RZ, UR5 ;  /* 0x00000005ff137e24 */ /* 0x000fe2000f8e00ff */
[----:B------:R-:W-:Y:S02]  /*10f0*/  ULOP3.LUT UR20, UR26, UR20, URZ, 0xc0, !UPT ;  /* 0x000000141a147292 */ /* 0x000fe4000f8ec03f */
[----:B------:R-:W-:Y:S02]  /*1100*/  UIADD3 UR7, -UR6, URZ, URZ ;  /* 0x0000003f06077290 */ /* 0x000fe4000fffe13f */
[----:B------:R-:W-:Y:S02]  /*1110*/  UIMAD UR19, UR19, UR6, UR20 ;  /* 0x00000006131372a4 */ /* 0x000fe4000f8e0214 */
[----:B------:R-:W-:-:S02]  /*1120*/  ULOP3.LUT UR11, UR22, UR11, URZ, 0xc0, !UPT ;  /* 0x0000000b160b7292 */ /* 0x000fc4000f8ec03f */
[----:B------:R-:W-:Y:S02]  /*1130*/  @UP1 UIMAD UR4, UR28, UR23, UR9 ;  /* 0x000000171c0412a4 */ /* 0x000fe4000f8e0209 */
[----:B------:R-:W-:-:S03]  /*1140*/  UIMAD UR6, UR7, UR25, UR27 ;  /* 0x00000019070672a4 */ /* 0x000fc6000f8e021b */
[----:B------:R-:W-:Y:S01]  /*1150*/  ULDC UR7, c[0x0][0x610] ;  /* 0x0001840000077ab9 */ /* 0x000fe20000000800 */
[----:B------:R-:W-:Y:S02]  /*1160*/  UIMAD UR6, UR6, UR10, UR11 ;  /* 0x0000000a060672a4 */ /* 0x000fe4000f8e020b */
[----:B------:R-:W-:-:S04]  /*1170*/  UIMAD UR4, UR19, UR7, UR4 ;  /* 0x00000007130472a4 */ /* 0x000fc8000f8e0204 */
[----:B------:R-:W-:Y:S02]  /*1180*/  USEL UR7, UR6, UR4, !UP1 ;  /* 0x0000000406077287 */ /* 0x000fe4000c800000 */
[----:B------:R-:W-:-:S04]  /*1190*/  USEL UR4, UR4, UR6, !UP1 ;  /* 0x0000000604047287 */ /* 0x000fc8000c800000 */
[----:B------:R-:W-:Y:S02]  /*11a0*/  IMAD.U32 R2, RZ, RZ, UR7 ;  /* 0x00000007ff027e24 */ /* 0x000fe4000f8e00ff */
[----:B------:R-:W-:-:S07]  /*11b0*/  IMAD.U32 R18, RZ, RZ, UR4 ;  /* 0x00000004ff127e24 */ /* 0x000fce000f8e00ff */
.L_x_9:
[----:B------:R-:W-:Y:S02]  /*11c0*/  ULDC UR4, c[0x0][0x28c] ;  /* 0x0000a30000047ab9 */ /* 0x000fe40000000800 */
[----:B------:R-:W-:-:S04]  /*11d0*/  UIADD3 UR4, UR4, 0x7f, URZ ;  /* 0x0000007f04047890 */ /* 0x000fc8000fffe03f */
[----:B------:R-:W-:-:S04]  /*11e0*/  USHF.R.S32.HI UR5, URZ, 0x1f, UR4 ;  /* 0x0000001f3f057899 */ /* 0x000fc80008011404 */
[----:B------:R-:W-:-:S04]  /*11f0*/  ULEA.HI UR5, UR5, UR4, URZ, 0x7 ;  /* 0x0000000405057291 */ /* 0x000fc8000f8f383f */
[----:B------:R-:W-:Y:S01]  /*1200*/  USHF.R.S32.HI UR37, URZ, 0x7, UR5 ;  /* 0x000000073f257899 */ /* 0x000fe20008011405 */
[----:B------:R-:W-:Y:S11]  /*1210*/  @!P1 BRA `(.L_x_12) ;  /* 0x0000005800889947 */ /* 0x000ff60003800000 */
[----:B------:R-:W-:-:S06]  /*1220*/  UISETP.GT.U32.AND UP1, UPT, UR18, 0x1, UPT ;  /* 0x000000011200788c */ /* 0x000fcc000bf24070 */
[----:B------:R-:W-:-:S13]  /*1230*/  PLOP3.LUT P0, PT, PT, PT, UP1, 0x80, 0x0 ;  /* 0x000000000000781c */ /* 0x000fda0003f0f018 */
[----:B------:R-:W-:Y:S05]  /*1240*/  @P0 EXIT ;  /* 0x000000000000094d */ /* 0x000fea0003800000 */
.L_x_13:
[----:B------:R-:W-:-:S08]  /*1250*/  NOP ;  /* 0x0000000000007918 */ /* 0x000fd00000000000 */
[----:B------:R-:W0:Y:S02]  /*1260*/  USETMAXREG.TRY_ALLOC.CTAPOOL UP1, 0xe8 ;  /* 0x000000e8000079c8 */ /* 0x000e240008020600 */
[----:B0-----:R-:W-:-:S13]  /*1270*/  PLOP3.LUT P0, PT, PT, PT, UP1, 0x80, 0x0 ;  /* 0x000000000000781c */ /* 0x001fda0003f0f018 */
[----:B------:R-:W-:Y:S05]  /*1280*/  @!P0 BRA `(.L_x_13) ;  /* 0xfffffffc00f08947 */ /* 0x000fea000383ffff */
[----:B------:R-:W-:-:S13]  /*1290*/  LOP3.LUT P0, RZ, R0, 0xff, RZ, 0xc0, !PT ;  /* 0x000000ff00ff7812 */ /* 0x000fda000780c0ff */
[----:B------:R-:W-:Y:S05]  /*12a0*/  @!P0 EXIT ;  /* 0x000000000000894d */ /* 0x000fea0003800000 */
[----:B------:R-:W-:Y:S01]  /*12b0*/  SHF.R.S32.HI R0, RZ, 0x1f, R3 ;  /* 0x0000001fff007819 */ /* 0x000fe20000011403 */
[----:B------:R-:W0:Y:S01]  /*12c0*/  S2UR UR5, SR_CgaCtaId ;  /* 0x00000000000579c3 */ /* 0x000e220000008800 */
[----:B------:R-:W-:Y:S01]  /*12d0*/  UMOV UR42, 0x400 ;  /* 0x00000400002a7882 */ /* 0x000fe20000000000 */
[----:B------:R-:W-:Y:S01]  /*12e0*/  USHF.R.U32.HI UR4, URZ, 0x2, UR37 ;  /* 0x000000023f047899 */ /* 0x000fe20008011625 */
[CC--:B------:R-:W-:Y:S01]  /*12f0*/  LEA.HI R4, R0.reuse, R3.reuse, RZ, 0x2 ;  /* 0x0000000300047211 */ /* 0x0c0fe200078f10ff */
[----:B------:R-:W-:Y:S01]  /*1300*/  ULOP3.LUT UR45, UR37, 0x3, URZ, 0xc0, !UPT ;  /* 0x00000003252d7892 */ /* 0x000fe2000f8ec03f */
[----:B------:R-:W-:Y:S01]  /*1310*/  LEA.HI R0, R0, R3, RZ, 0x5 ;  /* 0x0000000300007211 */ /* 0x000fe200078f28ff */
[----:B------:R-:W-:Y:S01]  /*1320*/  UISETP.LT.AND UP1, UPT, UR37, 0x1, UPT ;  /* 0x000000012500788c */ /* 0x000fe2000bf21270 */
[--C-:B------:R-:W-:Y:S01]  /*1330*/  SHF.R.S32.HI R88, RZ, 0x2, R4.reuse ;  /* 0x00000002ff587819 */ /* 0x100fe20000011404 */
[----:B------:R-:W1:Y:S01]  /*1340*/  LDC.64 R6, c[0x0][0x5c8] ;  /* 0x00017200ff067b82 */ /* 0x000e620000000a00 */
[----:B------:R-:W-:Y:S01]  /*1350*/  SHF.R.S32.HI R5, RZ, 0x1f, R4 ;  /* 0x0000001fff057819 */ /* 0x000fe20000011404 */
[----:B------:R-:W-:Y:S01]  /*1360*/  ULOP3.LUT UR4, UR4, 0x1, URZ, 0xc0, !UPT ;  /* 0x0000000104047892 */ /* 0x000fe2000f8ec03f */
[----:B------:R-:W-:Y:S01]  /*1370*/  LOP3.LUT R4, R4, 0xfffffffc, RZ, 0xc0, !PT ;  /* 0xfffffffc04047812 */ /* 0x000fe200078ec0ff */
[----:B------:R-:W-:Y:S01]  /*1380*/  ULDC UR44, c[0x0][0x658] ;  /* 0x00019600002c7ab9 */ /* 0x000fe20000000800 */
[----:B------:R-:W-:Y:S01]  /*1390*/  LEA.HI R5, R5, R88, RZ, 0x3 ;  /* 0x0000005805057211 */ /* 0x000fe200078f18ff */
[----:B------:R-:W-:Y:S01]  /*13a0*/  UMOV UR6, 0xffffffff ;  /* 0xffffffff00067882 */ /* 0x000fe20000000000 */
[----:B------:R-:W-:Y:S01]  /*13b0*/  ULDC UR8, c[0x0][0x284] ;  /* 0x0000a10000087ab9 */ /* 0x000fe20000000800 */
[----:B------:R-:W-:Y:S01]  /*13c0*/  IMAD.IADD R4, R3, 0x1, -R4 ;  /* 0x0000000103047824 */ /* 0x000fe200078e0a04 */
[----:B------:R-:W-:Y:S01]  /*13d0*/  LOP3.LUT R5, R5, 0xfffffff8, RZ, 0xc0, !PT ;  /* 0xfffffff805057812 */ /* 0x000fe200078ec0ff */
[----:B------:R-:W-:Y:S01]  /*13e0*/  USEL UR45, UR45, URZ, !UP0 ;  /* 0x0000003f2d2d7287 */ /* 0x000fe2000c000000 */
[----:B------:R-:W-:Y:S01]  /*13f0*/  SHF.R.S32.HI R3, RZ, 0x5, R0 ;  /* 0x00000005ff037819 */ /* 0x000fe20000011400 */
[----:B------:R-:W-:Y:S01]  /*1400*/  VIADD R0, R95, 0xffffffff ;  /* 0xffffffff5f007836 */ /* 0x000fe20000000000 */
[----:B------:R-:W-:Y:S01]  /*1410*/  USEL UR46, UR37, 0x1, UP1 ;  /* 0x00000001252e7887 */ /* 0x000fe20008800000 */
[----:B------:R-:W-:Y:S01]  /*1420*/  IMAD.IADD R88, R88, 0x1, -R5 ;  /* 0x0000000158587824 */ /* 0x000fe200078e0a05 */
[----:B------:R-:W-:Y:S01]  /*1430*/  USHF.L.U32 UR6, UR6, UR44, URZ ;  /* 0x0000002c06067299 */ /* 0x000fe2000800063f */
[----:B------:R-:W2:Y:S01]  /*1440*/  LDC R5, c[0x0][0x288] ;  /* 0x0000a200ff057b82 */ /* 0x000ea20000000800 */
[----:B0-----:R-:W-:Y:S01]  /*1450*/  ULEA UR42, UR5, UR42, 0x18 ;  /* 0x0000002a052a7291 */ /* 0x001fe2000f8ec03f */
[C---:B------:R-:W-:Y:S01]  /*1460*/  ISETP.NE.AND P0, PT, R0.reuse, RZ, PT ;  /* 0x000000ff0000720c */ /* 0x040fe20003f05270 */
[----:B------:R-:W-:Y:S01]  /*1470*/  IMAD.SHL.U32 R0, R0, 0x8, RZ ;  /* 0x0000000800007824 */ /* 0x000fe200078e00ff */
[--C-:B------:R-:W-:Y:S01]  /*1480*/  SHF.R.S32.HI R89, RZ, 0x1f, R88.reuse ;  /* 0x0000001fff597819 */ /* 0x100fe20000011458 */
[----:B------:R-:W-:Y:S01]  /*1490*/  UIADD3 UR50, UR42, 0x50, URZ ;  /* 0x000000502a327890 */ /* 0x000fe2000fffe03f */
[----:B------:R-:W-:Y:S01]  /*14a0*/  IMAD.SHL.U32 R90, R4, 0x2, RZ ;  /* 0x00000002045a7824 */ /* 0x000fe200078e00ff */
[----:B------:R-:W-:Y:S01]  /*14b0*/  UISETP.EQ.U32.AND UP0, UPT, UR4, 0x1, !UP0 ;  /* 0x000000010400788c */ /* 0x000fe2000c702070 */
[C-C-:B------:R-:W-:Y:S01]  /*14c0*/  IMAD R97, R3.reuse, -0x10, -R88.reuse ;  /* 0xfffffff003617824 */ /* 0x140fe200078e0a58 */
[----:B------:R-:W-:Y:S01]  /*14d0*/  LOP3.LUT R0, R0, 0x8, RZ, 0xc0, !PT ;  /* 0x0000000800007812 */ /* 0x000fe200078ec0ff */
[----:B------:R-:W-:Y:S01]  /*14e0*/  IMAD.WIDE R88, R3, 0x10, R88 ;  /* 0x0000001003587825 */ /* 0x000fe200078e0258 */
[C---:B-1----:R-:W-:Y:S01]  /*14f0*/  SHF.L.U64.HI R92, R6.reuse, 0x3, R7 ;  /* 0x00000003065c7819 */ /* 0x042fe20000010207 */
[----:B------:R-:W-:Y:S01]  /*1500*/  ULDC UR43, c[0x0][0x600] ;  /* 0x00018000002b7ab9 */ /* 0x000fe20000000800 */
[----:B------:R-:W-:Y:S01]  /*1510*/  SEL R98, RZ, 0x1, P0 ;  /* 0x00000001ff627807 */ /* 0x000fe20000000000 */
[----:B------:R-:W-:Y:S01]  /*1520*/  IMAD.SHL.U32 R93, R6, 0x8, RZ ;  /* 0x00000008065d7824 */ /* 0x000fe200078e00ff */
[----:B------:R-:W-:Y:S01]  /*1530*/  LEA R95, R95, UR50, 0x3 ;  /* 0x000000325f5f7c11 */ /* 0x000fe2000f8e18ff */
[----:B------:R-:W-:Y:S01]  /*1540*/  VIADD R97, R97, UR8 ;  /* 0x0000000861617c36 */ /* 0x000fe20008000000 */
[C---:B------:R-:W-:Y:S01]  /*1550*/  LOP3.LUT R99, R0.reuse, 0x8, RZ, 0x3c, !PT ;  /* 0x0000000800637812 */ /* 0x040fe200078e3cff */
[----:B------:R-:W-:Y:S01]  /*1560*/  UMOV UR7, 0x1 ;  /* 0x0000000100077882 */ /* 0x000fe20000000000 */
[----:B------:R-:W-:Y:S01]  /*1570*/  LOP3.LUT R96, R0, 0x18, RZ, 0x3c, !PT ;  /* 0x0000001800607812 */ /* 0x000fe200078e3cff */
[----:B------:R-:W-:Y:S01]  /*1580*/  ULOP3.LUT UR49, UR40, 0x1, URZ, 0xfc, !UPT ;  /* 0x0000000128317892 */ /* 0x000fe2000f8efc3f */
[----:B------:R-:W-:Y:S01]  /*1590*/  SHF.R.S32.HI R91, RZ, 0x1f, R90 ;  /* 0x0000001fff5b7819 */ /* 0x000fe2000001145a */
[----:B------:R-:W-:Y:S01]  /*15a0*/  USHF.L.U32 UR36, UR37, 0x1, URZ ;  /* 0x0000000125247899 */ /* 0x000fe2000800063f */
[----:B--2---:R-:W-:Y:S01]  /*15b0*/  IMAD R94, R4, -0x2, R5 ;  /* 0xfffffffe045e7824 */ /* 0x004fe200078e0205 */
[----:B------:R-:W-:-:S02]  /*15c0*/  USHF.L.U64.HI UR41, UR52, 0x1, UR39 ;  /* 0x0000000134297899 */ /* 0x000fc40008010227 */
[----:B------:R-:W-:Y:S02]  /*15d0*/  UIADD3 UR43, UR43, -0x1, URZ ;  /* 0xffffffff2b2b7890 */ /* 0x000fe4000fffe03f */
[----:B------:R-:W-:Y:S02]  /*15e0*/  USHF.L.U32 UR44, UR7, UR44, URZ ;  /* 0x0000002c072c7299 */ /* 0x000fe4000800063f */
[----:B------:R-:W-:Y:S02]  /*15f0*/  UIADD3 UR46, -UR46, UR37, URZ ;  /* 0x000000252e2e7290 */ /* 0x000fe4000fffe13f */
[----:B------:R-:W-:Y:S02]  /*1600*/  ULOP3.LUT UR47, URZ, UR6, URZ, 0x33, !UPT ;  /* 0x000000063f2f7292 */ /* 0x000fe4000f8e333f */
[----:B------:R-:W-:-:S12]  /*1610*/  USEL UR48, URZ, 0x1, !UP0 ;  /* 0x000000013f307887 */ /* 0x000fd8000c000000 */
.L_x_161:
[----:B------:R-:W-:-:S04]  /*1620*/  SHF.L.U32 R0, R98, 0x1f, RZ ;  /* 0x0000001f62007819 */ /* 0x000fc800000006ff */
[----:B------:R-:W0:Y:S02]  /*1630*/  SYNCS.PHASECHK.TRANS64.TRYWAIT P0, [R95+URZ+-0x8], R0 ;  /* 0xfffff8005f0075a7 */ /* 0x000e24000800017f */
[----:B012345:R-:W-:Y:S05]  /*1640*/  @!P0 BRA `(.L_x_14) ;  /* 0x0000006400a08947 */ /* 0x03ffea0003800000 */
.L_x_183:
[----:B------:R-:W-:Y:S02]  /*1650*/  ULDC UR4, c[0x0][0x28c] ;  /* 0x0000a30000047ab9 */ /* 0x000fe40000000800 */
[----:B------:R-:W-:-:S13]  /*1660*/  ISETP.LT.AND P0, PT, RZ, UR4, PT ;  /* 0x00000004ff007c0c */ /* 0x000fda000bf01270 */
[----:B------:R-:W-:Y:S05]  /*1670*/  @P0 BRA `(.L_x_15) ;  /* 0x0000000000400947 */ /* 0x000fea0003800000 */
[----:B0-----:R-:W-:Y:S01]  /*1680*/  MOV R0, 0x0 ;  /* 0x0000000000007802 */ /* 0x001fe20000000f00 */
[----:B------:R-:W-:Y:S01]  /*1690*/  ULDC.64 UR4, c[0x4][0x68] ;  /* 0x01001a0000047ab9 */ /* 0x000fe20000000a00 */
[----:B------:R-:W-:Y:S01]  /*16a0*/  ULDC.64 UR6, c[0x4][0x8] ;  /* 0x0100020000067ab9 */ /* 0x000fe20000000a00 */
[----:B------:R-:W-:Y:S01]  /*16b0*/  IMAD.U32 R4, RZ, RZ, UR4 ;  /* 0x00000004ff047e24 */ /* 0x000fe2000f8e00ff */
[----:B------:R0:W1:Y:S01]  /*16c0*/  LDC.64 R14, c[0x4][R0] ;  /* 0x01000000000e7b82 */ /* 0x0000620000000a00 */
[----:B------:R-:W-:Y:S01]  /*16d0*/  IMAD.U32 R5, RZ, RZ, UR5 ;  /* 0x00000005ff057e24 */ /* 0x000fe2000f8e00ff */
[----:B------:R-:W-:Y:S01]  /*16e0*/  ULDC.64 UR4, c[0x4][0x70] ;  /* 0x01001c0000047ab9 */ /* 0x000fe20000000a00 */
[----:B------:R-:W-:Y:S02]  /*16f0*/  IMAD.U32 R10, RZ, RZ, UR6 ;  /* 0x00000006ff0a7e24 */ /* 0x000fe4000f8e00ff */
[----:B------:R-:W-:Y:S02]  /*1700*/  IMAD.U32 R6, RZ, RZ, UR4 ;  /* 0x00000004ff067e24 */ /* 0x000fe4000f8e00ff */
[----:B------:R-:W-:-:S02]  /*1710*/  IMAD.U32 R7, RZ, RZ, UR5 ;  /* 0x00000005ff077e24 */ /* 0x000fc4000f8e00ff */
[----:B------:R-:W-:Y:S02]  /*1720*/  IMAD.U32 R11, RZ, RZ, UR7 ;  /* 0x00000007ff0b7e24 */ /* 0x000fe4000f8e00ff */
[----:B------:R-:W-:Y:S02]  /*1730*/  IMAD.MOV.U32 R8, RZ, RZ, 0x1e1 ;  /* 0x000001e1ff087424 */ /* 0x000fe400078e00ff */
[----:B------:R-:W-:Y:S02]  /*1740*/  IMAD.MOV.U32 R12, RZ, RZ, 0x1 ;  /* 0x00000001ff0c7424 */ /* 0x000fe400078e00ff */
[----:B0-----:R-:W-:-:S07]  /*1750*/  IMAD.MOV.U32 R13, RZ, RZ, RZ ;  /* 0x000000ffff0d7224 */ /* 0x001fce00078e00ff */
[----:B------:R-:W-:-:S07]  /*1760*/  LEPC R20, `(.L_x_15) ;  /* 0x000000001014794e */ /* 0x000fce0000000000 */
[----:B-1---5:R-:W-:Y:S05]  /*1770*/  CALL.ABS.NOINC R14 ;  /* 0x000000000e007343 */ /* 0x022fea0003c00000 */
.L_x_15:
[----:B0-----:R-:W-:-:S05]  /*1780*/  IMAD.U32 R0, RZ, RZ, UR49 ;  /* 0x00000031ff007e24 */ /* 0x001fca000f8e00ff */
[----:B------:R-:W-:-:S13]  /*1790*/  ISETP.NE.AND P0, PT, R0, 0x3, PT ;  /* 0x000000030000780c */ /* 0x000fda0003f05270 */
[----:B------:R-:W-:Y:S05]  /*17a0*/  @!P0 BRA `(.L_x_16) ;  /* 0x0000000000048947 */ /* 0x000fea0003800000 */
[----:B------:R-:W-:Y:S01]  /*17b0*/  BPT.TRAP 0x1 ;  /* 0x000000040000795c */ /* 0x000fe20000300000 */
.L_x_16:
[----:B------:R-:W-:Y:S02]  /*17c0*/  IMAD.U32 R3, RZ, RZ, UR45 ;  /* 0x0000002dff037e24 */ /* 0x000fe4000f8e00ff */
[----:B------:R-:W-:-:S03]  /*17d0*/  IMAD.U32 R0, RZ, RZ, UR48 ;  /* 0x00000030ff007e24 */ /* 0x000fc6000f8e00ff */
[----:B------:R-:W-:Y:S02]  /*17e0*/  LEA R3, R3, UR42, 0x3 ;  /* 0x0000002a03037c11 */ /* 0x000fe4000f8e18ff */
[----:B------:R-:W-:-:S04]  /*17f0*/  SHF.L.U32 R0, R0, 0x1f, RZ ;  /* 0x0000001f00007819 */ /* 0x000fc800000006ff */
[----:B------:R0:W1:Y:S01]  /*1800*/  SYNCS.PHASECHK.TRANS64.TRYWAIT P1, [R3+URZ], R0 ;  /* 0x00000000030075a7 */ /* 0x000062000802017f */
[----:B------:R-:W-:Y:S05]  /*1810*/  @!P0 BRA `(.L_x_17) ;  /* 0x0000000000048947 */ /* 0x000fea0003800000 */
[----:B------:R-:W-:Y:S01]  /*1820*/  BPT.TRAP 0x1 ;  /* 0x000000040000795c */ /* 0x000fe20000300000 */
.L_x_17:
[----:B------:R-:W-:-:S05]  /*1830*/  IMAD.U32 R4, RZ, RZ, UR46 ;  /* 0x0000002eff047e24 */ /* 0x000fca000f8e00ff */
[----:B------:R-:W-:Y:S01]  /*1840*/  ISETP.GE.AND P2, PT, R4, 0x1, PT ;  /* 0x000000010400780c */ /* 0x000fe20003f46270 */
[----:B-1----:R-:W-:-:S12]  /*1850*/  @P1 BRA `(.L_x_18) ;  /* 0x0000000000081947 */ /* 0x002fd80003800000 */
[----:B------:R-:W1:Y:S02]  /*1860*/  SYNCS.PHASECHK.TRANS64.TRYWAIT P1, [R3+URZ], R0 ;  /* 0x00000000030075a7 */ /* 0x000e64000802017f */
[----:B-1----:R-:W-:Y:S05]  /*1870*/  @!P1 BRA `(.L_x_19) ;  /* 0x0000006400289947 */ /* 0x002fea0003800000 */
.L_x_18:
[----:B------:R-:W-:Y:S05]  /*1880*/  WARPSYNC.ALL ;  /* 0x0000000000007948 */ /* 0x000fea0003800000 */
[----:B------:R-:W-:Y:S01]  /*1890*/  UIADD3 UR4, UR42, 0x180, URZ ;  /* 0x000001802a047890 */ /* 0x000fe2000fffe03f */
[----:B------:R-:W-:Y:S01]  /*18a0*/  WARPGROUP.ARRIVE ;  /* 0x00000000000079c5 */ /* 0x000fe20000000000 */
[----:B------:R-:W-:Y:S02]  /*18b0*/  UIADD3 UR5, UR42, 0x10180, URZ ;  /* 0x000101802a057890 */ /* 0x000fe4000fffe03f */
[----:B------:R-:W-:Y:S02]  /*18c0*/  USHF.R.U32.HI UR4, URZ, 0x4, UR4 ;  /* 0x000000043f047899 */ /* 0x000fe40008011604 */
[----:B------:R-:W-:-:S02]  /*18d0*/  USHF.R.U32.HI UR5, URZ, 0x4, UR5 ;  /* 0x000000043f057899 */ /* 0x000fc40008011605 */
[----:B------:R-:W-:Y:S02]  /*18e0*/  ULOP3.LUT UR4, UR4, 0x3fff, URZ, 0xc0, !UPT ;  /* 0x00003fff04047892 */ /* 0x000fe4000f8ec03f */
[----:B------:R-:W-:Y:S02]  /*18f0*/  ULOP3.LUT UR5, UR5, 0x3fff, URZ, 0xc0, !UPT ;  /* 0x00003fff05057892 */ /* 0x000fe4000f8ec03f */
[----:B------:R-:W-:Y:S02]  /*1900*/  ULOP3.LUT UR8, UR4, 0x10000, URZ, 0xfc, !UPT ;  /* 0x0001000004087892 */ /* 0x000fe4000f8efc3f */
[----:B------:R-:W-:Y:S02]  /*1910*/  ULOP3.LUT UR9, UR5, 0x10000, URZ, 0xfc, !UPT ;  /* 0x0001000005097892 */ /* 0x000fe4000f8efc3f */
[----:B------:R-:W-:Y:S02]  /*1920*/  ULEA UR11, UR45, UR8, 0xa ;  /* 0x000000082d0b7291 */ /* 0x000fe4000f8e503f */
[----:B------:R-:W-:Y:S01]  /*1930*/  ULEA UR10, UR45, UR9, 0xb ;  /* 0x000000092d0a7291 */ /* 0x000fe2000f8e583f */
[----:B------:R-:W-:Y:S01]  /*1940*/  UMOV UR5, 0x40000040 ;  /* 0x4000004000057882 */ /* 0x000fe20000000000 */
[----:B------:R-:W-:-:S03]  /*1950*/  UMOV UR7, 0x40000040 ;  /* 0x4000004000077882 */ /* 0x000fc60000000000 */
[----:B------:R-:W-:Y:S02]  /*1960*/  UMOV UR4, UR11 ;  /* 0x0000000b00047c82 */ /* 0x000fe40008000000 */
[----:B------:R-:W-:Y:S02]  /*1970*/  UMOV UR6, UR10 ;  /* 0x0000000a00067c82 */ /* 0x000fe40008000000 */
[----:B------:R-:W-:Y:S01]  /*1980*/  HGMMA.64x128x16.F32.BF16 R24, gdesc[UR4], RZ, !UPT, gsb0 ;  /* 0x01e00000041879f0 */ /* 0x000fe2000c0018ff */
[----:B------:R-:W-:Y:S02]  /*1990*/  UIADD3 UR4, UR11, 0x2, URZ ;  /* 0x000000020b047890 */ /* 0x000fe4000fffe03f */
[----:B------:R-:W-:Y:S01]  /*19a0*/  UIADD3 UR6, UR10, 0x2, URZ ;  /* 0x000000020a067890 */ /* 0x000fe2000fffe03f */
[----:B------:R-:W-:Y:S01]  /*19b0*/  UMOV UR5, 0x40000040 ;  /* 0x4000004000057882 */ /* 0x000fe20000000000 */
[----:B------:R-:W-:Y:S01]  /*19c0*/  UMOV UR7, 0x40000040 ;  /* 0x4000004000077882 */ /* 0x000fe20000000000 */
[----:B------:R-:W-:-:S02]  /*19d0*/  WARPGROUP.DEPBAR.LE gsb0, 0x0 ;  /* 0x00008000000079c5 */ /* 0x000fc40000010000 */
[----:B------:R-:W-:-:S06]  /*19e0*/  WARPGROUP.ARRIVE ;  /* 0x00000000000079c5 */ /* 0x000fcc0000000000 */
[----:B------:R-:W-:Y:S01]  /*19f0*/  HGMMA.64x128x16.F32.BF16 R24, gdesc[UR4], R24, gsb0 ;  /* 0x01e00000041879f0 */ /* 0x000fe20008001818 */
[----:B------:R-:W-:Y:S02]  /*1a00*/  UIADD3 UR4, UR11, 0x4, URZ ;  /* 0x000000040b047890 */ /* 0x000fe4000fffe03f */
[----:B------:R-:W-:Y:S01]  /*1a10*/  UIADD3 UR6, UR10, 0x4, URZ ;  /* 0x000000040a067890 */ /* 0x000fe2000fffe03f */
[----:B------:R-:W-:Y:S01]  /*1a20*/  UMOV UR5, 0x40000040 ;  /* 0x4000004000057882 */ /* 0x000fe20000000000 */
[----:B------:R-:W-:Y:S01]  /*1a30*/  UMOV UR7, 0x40000040 ;  /* 0x4000004000077882 */ /* 0x000fe20000000000 */
[----:B------:R-:W-:Y:S02]  /*1a40*/  WARPGROUP.DEPBAR.LE gsb0, 0x0 ;  /* 0x00008000000079c5 */ /* 0x000fe40000010000 */
        /* <DEDUP_REMOVED lines=36> */
[----:B------:R-:W-:Y:S03]  /*1c90*/  HGMMA.64x128x16.F32.BF16 R24, gdesc[UR4], R24, gsb0 ;  /* 0x01e00000041879f0 */ /* 0x000fe60008001818 */
[----:B------:R-:W-:Y:S02]  /*1ca0*/  WARPGROUP.DEPBAR.LE gsb0, 0x0 ;  /* 0x00008000000079c5 */ /* 0x000fe40000010000 */
[----:B------:R-:W-:Y:S05]  /*1cb0*/  @!P2 BRA `(.L_x_20) ;  /* 0x000000040084a947 */ /* 0x000fea0003800000 */
[----:B------:R-:W-:Y:S01]  /*1cc0*/  UIADD3 UR10, UR45, 0x1, URZ ;  /* 0x000000012d0a7890 */ /* 0x000fe2000fffe03f */
[----:B01----:R-:W-:Y:S01]  /*1cd0*/  IMAD.U32 R0, RZ, RZ, UR46 ;  /* 0x0000002eff007e24 */ /* 0x003fe2000f8e00ff */
[----:B------:R-:W-:Y:S02]  /*1ce0*/  UMOV UR11, UR45 ;  /* 0x0000002d000b7c82 */ /* 0x000fe40008000000 */
[----:B------:R-:W-:-:S04]  /*1cf0*/  UISETP.NE.AND UP0, UPT, UR10, 0x4, UPT ;  /* 0x000000040a00788c */ /* 0x000fc8000bf05270 */
[----:B------:R-:W-:Y:S02]  /*1d00*/  USEL UR4, URZ, 0x1, UP0 ;  /* 0x000000013f047887 */ /* 0x000fe40008000000 */
[----:B------:R-:W-:Y:S02]  /*1d10*/  USEL UR10, UR10, URZ, UP0 ;  /* 0x0000003f0a0a7287 */ /* 0x000fe40008000000 */
[----:B------:R-:W-:-:S06]  /*1d20*/  ULOP3.LUT UR4, UR48, UR4, URZ, 0x3c, !UPT ;  /* 0x0000000430047292 */ /* 0x000fcc000f8e3c3f */
[----:B------:R-:W-:-:S07]  /*1d30*/  IMAD.U32 R5, RZ, RZ, UR4 ;  /* 0x00000004ff057e24 */ /* 0x000fce000f8e00ff */
.L_x_27:
[----:B01----:R-:W-:Y:S05]  /*1d40*/  @!P0 BRA `(.L_x_21) ;  /* 0x0000000000048947 */ /* 0x003fea0003800000 */
[----:B------:R-:W-:Y:S01]  /*1d50*/  BPT.TRAP 0x1 ;  /* 0x000000040000795c */ /* 0x000fe20000300000 */
.L_x_21:
[----:B------:R-:W-:Y:S01]  /*1d60*/  ULEA UR4, UR10, UR42, 0x3 ;  /* 0x0000002a0a047291 */ /* 0x000fe2000f8e183f */
[----:B------:R-:W-:-:S08]  /*1d70*/  SHF.L.U32 R3, R5, 0x1f, RZ ;  /* 0x0000001f05037819 */ /* 0x000fd000000006ff */
[----:B------:R0:W1:Y:S01]  /*1d80*/  SYNCS.PHASECHK.TRANS64.TRYWAIT P1, [UR4], R3 ;  /* 0x00000003ff0075a7 */ /* 0x0000620008020144 */
[----:B------:R-:W-:Y:S05]  /*1d90*/  @!P0 BRA `(.L_x_22) ;  /* 0x0000000000048947 */ /* 0x000fea0003800000 */
[----:B------:R-:W-:Y:S01]  /*1da0*/  BPT.TRAP 0x1 ;  /* 0x000000040000795c */ /* 0x000fe20000300000 */
.L_x_22:
[----:B-1----:R-:W-:Y:S05]  /*1db0*/  @P1 BRA `(.L_x_23) ;  /* 0x0000000000081947 */ /* 0x002fea0003800000 */
[----:B------:R-:W1:Y:S02]  /*1dc0*/  SYNCS.PHASECHK.TRANS64.TRYWAIT P1, [UR4], R3 ;  /* 0x00000003ff0075a7 */ /* 0x000e640008020144 */
[----:B-1----:R-:W-:Y:S05]  /*1dd0*/  @!P1 BRA `(.L_x_24) ;  /* 0x0000005c00e49947 */ /* 0x002fea0003800000 */
.L_x_23:
[----:B------:R-:W-:Y:S01]  /*1de0*/  ULEA UR13, UR10, UR8, 0xa ;  /* 0x000000080a0d7291 */ /* 0x000fe2000f8e503f */
[----:B------:R-:W-:Y:S01]  /*1df0*/  WARPGROUP.ARRIVE ;  /* 0x00000000000079c5 */ /* 0x000fe20000000000 */
[----:B------:R-:W-:Y:S01]  /*1e00*/  ULEA UR12, UR10, UR9, 0xb ;  /* 0x000000090a0c7291 */ /* 0x000fe2000f8e583f */
[----:B------:R-:W-:Y:S01]  /*1e10*/  UMOV UR5, 0x40000040 ;  /* 0x4000004000057882 */ /* 0x000fe20000000000 */
[----:B------:R-:W-:-:S03]  /*1e20*/  UMOV UR7, 0x40000040 ;  /* 0x4000004000077882 */ /* 0x000fc60000000000 */
[----:B------:R-:W-:Y:S02]  /*1e30*/  UMOV UR4, UR13 ;  /* 0x0000000d00047c82 */ /* 0x000fe40008000000 */
[----:B------:R-:W-:Y:S02]  /*1e40*/  UMOV UR6, UR12 ;  /* 0x0000000c00067c82 */ /* 0x000fe40008000000 */
[----:B------:R-:W-:Y:S01]  /*1e50*/  HGMMA.64x128x16.F32.BF16 R24, gdesc[UR4], R24, gsb0 ;  /* 0x01e00000041879f0 */ /* 0x000fe20008001818 */
        /* <DEDUP_REMOVED lines=51> */
[----:B------:R-:W-:Y:S01]  /*2190*/  BPT.TRAP 0x1 ;  /* 0x000000040000795c */ /* 0x000fe20000300000 */
.L_x_25:
[----:B------:R-:W-:Y:S02]  /*21a0*/  UISETP.GT.U32.AND UP0, UPT, UR40, 0x1, UPT ;  /* 0x000000012800788c */ /* 0x000fe4000bf04070 */
[----:B------:R-:W-:-:S04]  /*21b0*/  ULEA UR4, UR11, UR42, 0x3 ;  /* 0x0000002a0b047291 */ /* 0x000fc8000f8e183f */
[----:B------:R-:W-:Y:S01]  /*21c0*/  UIADD3 UR4, UR4, 0x20, URZ ;  /* 0x0000002004047890 */ /* 0x000fe2000fffe03f */
[----:B------:R-:W-:-:S03]  /*21d0*/  PLOP3.LUT P1, PT, PT, PT, UP0, 0x80, 0x0 ;  /* 0x000000000000781c */ /* 0x000fc60003f2f008 */
[----:B------:R-:W-:-:S09]  /*21e0*/  UPRMT UR4, URZ, 0x654, UR4 ;  /* 0x000006543f047896 */ /* 0x000fd20008000004 */
[----:B------:R-:W-:Y:S01]  /*21f0*/  SYNCS.ARRIVE.TRANS64.RED.A1T0 RZ, [UR4], RZ ;  /* 0x000000ffffff79a7 */ /* 0x000fe20008100404 */
[----:B------:R-:W-:Y:S05]  /*2200*/  @P1 BRA `(.L_x_26) ;  /* 0x0000000000041947 */ /* 0x000fea0003800000 */
[----:B------:R-:W-:Y:S01]  /*2210*/  BPT.TRAP 0x1 ;  /* 0x000000040000795c */ /* 0x000fe20000300000 */
.L_x_26:
[----:B------:R-:W-:Y:S01]  /*2220*/  UIADD3 UR10, UR10, 0x1, URZ ;  /* 0x000000010a0a7890 */ /* 0x000fe2000fffe03f */
[C---:B------:R-:W-:Y:S01]  /*2230*/  ISETP.GT.AND P1, PT, R0.reuse, 0x1, PT ;  /* 0x000000010000780c */ /* 0x040fe20003f24270 */
[----:B------:R-:W-:Y:S01]  /*2240*/  UIADD3 UR11, UR11, 0x1, URZ ;  /* 0x000000010b0b7890 */ /* 0x000fe2000fffe03f */
[----:B------:R-:W-:Y:S01]  /*2250*/  VIADD R0, R0, 0xffffffff ;  /* 0xffffffff00007836 */ /* 0x000fe20000000000 */
[----:B------:R-:W-:Y:S02]  /*2260*/  UISETP.NE.AND UP0, UPT, UR10, 0x4, UPT ;  /* 0x000000040a00788c */ /* 0x000fe4000bf05270 */
[----:B------:R-:W-:Y:S02]  /*2270*/  UISETP.NE.AND UP1, UPT, UR11, 0x4, UPT ;  /* 0x000000040b00788c */ /* 0x000fe4000bf25270 */
[----:B------:R-:W-:Y:S02]  /*2280*/  USEL UR4, URZ, 0x1, UP0 ;  /* 0x000000013f047887 */ /* 0x000fe40008000000 */
[----:B------:R-:W-:-:S02]  /*2290*/  USEL UR10, UR10, URZ, UP0 ;  /* 0x0000003f0a0a7287 */ /* 0x000fc40008000000 */
[----:B------:R-:W-:Y:S02]  /*22a0*/  USEL UR11, UR11, URZ, UP1 ;  /* 0x0000003f0b0b7287 */ /* 0x000fe40008800000 */
[----:B------:R-:W-:Y:S01]  /*22b0*/  LOP3.LUT R5, R5, UR4, RZ, 0x3c, !PT ;  /* 0x0000000405057c12 */ /* 0x000fe2000f8e3cff */
[----:B------:R-:W-:Y:S09]  /*22c0*/  @P1 BRA `(.L_x_27) ;  /* 0xfffffff8009c1947 */ /* 0x000ff2000383ffff */
.L_x_20:
[----:B01----:R-:W0:Y:S01]  /*22d0*/  LDC R0, c[0x0][0x28c] ;  /* 0x0000a300ff007b82 */ /* 0x003e220000000800 */
[----:B------:R1:W-:Y:S01]  /*22e0*/  SYNCS.ARRIVE.TRANS64.A1T0 RZ, [R99+UR50], RZ ;  /* 0x000000ff63ff79a7 */ /* 0x0003e20008100032 */
[----:B0-----:R-:W-:-:S13]  /*22f0*/  ISETP.GE.AND P1, PT, R0, 0x1, PT ;  /* 0x000000010000780c */ /* 0x001fda0003f26270 */
[----:B-1----:R-:W-:Y:S05]  /*2300*/  @!P1 BRA `(.L_x_28) ;  /* 0x0000000000309947 */ /* 0x002fea0003800000 */
[----:B------:R-:W-:Y:S05]  /*2310*/  @!P0 BRA `(.L_x_29) ;  /* 0x0000000000048947 */ /* 0x000fea0003800000 */
[----:B------:R-:W-:Y:S01]  /*2320*/  BPT.TRAP 0x1 ;  /* 0x000000040000795c */ /* 0x000fe20000300000 */
.L_x_29:
[----:B------:R-:W-:Y:S02]  /*2330*/  UIADD3 UR4, UR46, UR45, URZ ;  /* 0x0000002d2e047290 */ /* 0x000fe4000fffe03f */
[----:B------:R-:W-:Y:S02]  /*2340*/  UISETP.GT.U32.AND UP0, UPT, UR40, 0x1, UPT ;  /* 0x000000012800788c */ /* 0x000fe4000bf04070 */
[----:B------:R-:W-:-:S04]  /*2350*/  USHF.L.U32 UR4, UR4, 0x3, URZ ;  /* 0x0000000304047899 */ /* 0x000fc8000800063f */
[----:B------:R-:W-:Y:S01]  /*2360*/  ULOP3.LUT UR4, UR4, 0x18, URZ, 0xc0, !UPT ;  /* 0x0000001804047892 */ /* 0x000fe2000f8ec03f */
[----:B------:R-:W-:-:S03]  /*2370*/  PLOP3.LUT P0, PT, PT, PT, UP0, 0x80, 0x0 ;  /* 0x000000000000781c */ /* 0x000fc60003f0f008 */
[----:B------:R-:W-:-:S04]  /*2380*/  UIADD3 UR4, UR42, 0x20, UR4 ;  /* 0x000000202a047890 */ /* 0x000fc8000fffe004 */
[----:B------:R-:W-:-:S09]  /*2390*/  UPRMT UR4, URZ, 0x654, UR4 ;  /* 0x000006543f047896 */ /* 0x000fd20008000004 */
[----:B------:R-:W-:Y:S01]  /*23a0*/  SYNCS.ARRIVE.TRANS64.RED.A1T0 RZ, [UR4], RZ ;  /* 0x000000ffffff79a7 */ /* 0x000fe20008100404 */
[----:B------:R-:W-:Y:S05]  /*23b0*/  @P0 BRA `(.L_x_28) ;  /* 0x0000000000040947 */ /* 0x000fea0003800000 */
[----:B------:R-:W-:Y:S01]  /*23c0*/  BPT.TRAP 0x1 ;  /* 0x000000040000795c */ /* 0x000fe20000300000 */
.L_x_28:
[----:B------:R-:W-:Y:S02]  /*23d0*/  SHF.L.U32 R0, R98, 0x1f, RZ ;  /* 0x0000001f62007819 */ /* 0x000fe400000006ff */
[----:B------:R-:W-:Y:S02]  /*23e0*/  SHF.R.S32.HI R9, RZ, 0x1f, R19 ;  /* 0x0000001fff097819 */ /* 0x000fe40000011413 */
[----:B------:R-:W0:Y:S02]  /*23f0*/  SYNCS.PHASECHK.TRANS64.TRYWAIT P0, [R95+URZ+0x8], R0 ;  /* 0x000008005f0075a7 */ /* 0x000e24000800017f */
[----:B0-----:R-:W-:Y:S05]  /*2400*/  @!P0 BRA `(.L_x_30) ;  /* 0x0000005800708947 */ /* 0x001fea0003800000 */
.L_x_184:
[----:B------:R-:W-:Y:S01]  /*2410*/  ULDC.64 UR4, c[0x0][0x5d0] ;  /* 0x0001740000047ab9 */ /* 0x000fe20000000a00 */
[----:B------:R-:W-:Y:S01]  /*2420*/  ULDC UR6, c[0x0][0x284] ;  /* 0x0000a10000067ab9 */ /* 0x000fe20000000800 */
[----:B0-----:R-:W-:Y:S02]  /*2430*/  IMAD R0, R9, UR4, RZ ;  /* 0x0000000409007c24 */ /* 0x001fe4000f8e02ff */
[----:B------:R-:W-:Y:S02]  /*2440*/  IMAD.SHL.U32 R10, R2, 0x80, RZ ;  /* 0x00000080020a7824 */ /* 0x000fe400078e00ff */
[C---:B------:R-:W-:Y:S02]  /*2450*/  IMAD R5, R19.reuse, UR5, R0 ;  /* 0x0000000513057c24 */ /* 0x040fe4000f8e0200 */
[----:B------:R-:W-:Y:S01]  /*2460*/  IMAD.SHL.U32 R0, R18, 0x40, RZ ;  /* 0x0000004012007824 */ /* 0x000fe200078e00ff */
[----:B------:R-:W-:Y:S01]  /*2470*/  SHF.R.S32.HI R11, RZ, 0x1f, R10 ;  /* 0x0000001fff0b7819 */ /* 0x000fe2000001140a */
[----:B------:R-:W-:Y:S01]  /*2480*/  IMAD.WIDE.U32 R2, R19, UR4, R90 ;  /* 0x0000000413027c25 */ /* 0x000fe2000f8e005a */
[----:B------:R-:W-:-:S02]  /*2490*/  ULDC.64 UR4, c[0x0][0x5c8] ;  /* 0x0001720000047ab9 */ /* 0x000fc40000000a00 */
[----:B------:R-:W-:Y:S01]  /*24a0*/  ISETP.GE.AND P0, PT, R0, UR6, PT ;  /* 0x0000000600007c0c */ /* 0x000fe2000bf06270 */
[----:B------:R-:W-:Y:S01]  /*24b0*/  ULDC UR6, c[0x0][0x288] ;  /* 0x0000a20000067ab9 */ /* 0x000fe20000000800 */
[----:B------:R-:W-:Y:S01]  /*24c0*/  IADD3 R2, P1, R10, R2, RZ ;  /* 0x000000020a027210 */ /* 0x000fe20007f3e0ff */
[----:B------:R-:W-:Y:S01]  /*24d0*/  IMAD.WIDE R14, R18, 0x40, R88 ;  /* 0x00000040120e7825 */ /* 0x000fe200078e0258 */
[----:B------:R-:W-:Y:S02]  /*24e0*/  ISETP.GE.OR P0, PT, R10, UR6, P0 ;  /* 0x000000060a007c0c */ /* 0x000fe40008706670 */
[----:B------:R-:W-:Y:S01]  /*24f0*/  IADD3.X R3, R11, R3, R5, P1, !PT ;  /* 0x000000030b037210 */ /* 0x000fe20000ffe405 */
[----:B------:R-:W-:-:S04]  /*2500*/  IMAD R7, R15, UR4, RZ ;  /* 0x000000040f077c24 */ /* 0x000fc8000f8e02ff */
[C---:B------:R-:W-:Y:S02]  /*2510*/  IMAD R7, R14.reuse, UR5, R7 ;  /* 0x000000050e077c24 */ /* 0x040fe4000f8e0207 */
[----:B------:R-:W-:-:S04]  /*2520*/  IMAD.WIDE.U32 R20, R14, UR4, R2 ;  /* 0x000000040e147c25 */ /* 0x000fc8000f8e0002 */
[----:B------:R-:W-:Y:S05]  /*2530*/  @P0 BRA `(.L_x_31) ;  /* 0x0000003c00e00947 */ /* 0x000fea0003800000 */
[----:B-----5:R-:W-:Y:S01]  /*2540*/  FSETP.NEU.AND P1, PT, R23, RZ, PT ;  /* 0x000000ff1700720b */ /* 0x020fe20003f2d000 */
[----:B------:R-:W-:Y:S01]  /*2550*/  IMAD.IADD R18, R94, 0x1, -R10 ;  /* 0x000000015e127824 */ /* 0x000fe200078e0a0a */
[----:B------:R-:W-:Y:S01]  /*2560*/  BSSY B0, `(.L_x_31) ;  /* 0x00003f5000007945 */ /* 0x000fe20003800000 */
[----:B------:R-:W-:Y:S02]  /*2570*/  IMAD.IADD R0, R97, 0x1, -R0 ;  /* 0x0000000161007824 */ /* 0x000fe400078e0a00 */
[----:B------:R-:W-:Y:S01]  /*2580*/  IMAD.IADD R7, R21, 0x1, R7 ;  /* 0x0000000115077824 */ /* 0x000fe200078e0207 */
[----:B------:R-:W-:-:S04]  /*2590*/  ISETP.GT.AND P0, PT, R18, RZ, PT ;  /* 0x000000ff1200720c */ /* 0x000fc80003f04270 */
[----:B------:R-:W-:-:S03]  /*25a0*/  ISETP.GT.AND P2, PT, R0, RZ, P0 ;  /* 0x000000ff0000720c */ /* 0x000fc60000744270 */
[----:B------:R-:W-:Y:S10]  /*25b0*/  @!P1 BRA `(.L_x_32) ;  /* 0x0000002c00249947 */ /* 0x000ff40003800000 */
[----:B------:R-:W0:Y:S01]  /*25c0*/  LDC.64 R100, c[0x0][0x5b8] ;  /* 0x00016e00ff647b82 */ /* 0x000e220000000a00 */
[----:B------:R-:W-:-:S07]  /*25d0*/  ULDC.64 UR4, c[0x0][0x5c0] ;  /* 0x0001700000047ab9 */ /* 0x000fce0000000a00 */
[----:B------:R-:W1:Y:S08]  /*25e0*/  LDC.64 R104, c[0x0][0x5b0] ;  /* 0x00016c00ff687b82 */ /* 0x000e700000000a00 */
[----:B------:R-:W2:Y:S01]  /*25f0*/  LDC.64 R106, c[0x0][0x5a8] ;  /* 0x00016a00ff6a7b82 */ /* 0x000ea20000000a00 */
[-C--:B0-----:R-:W-:Y:S02]  /*2600*/  IMAD R4, R9, R100.reuse, RZ ;  /* 0x0000006409047224 */ /* 0x081fe400078e02ff */
[----:B------:R-:W-:-:S04]  /*2610*/  IMAD.WIDE.U32 R2, R19, R100, R90 ;  /* 0x0000006413027225 */ /* 0x000fc800078e005a */
[----:B------:R-:W-:Y:S01]  /*2620*/  IMAD R101, R19, R101, R4 ;  /* 0x0000006513657224 */ /* 0x000fe200078e0204 */
[----:B------:R-:W-:Y:S01]  /*2630*/  IADD3 R4, P1, R10, R2, RZ ;  /* 0x000000020a047210 */ /* 0x000fe20007f3e0ff */
[----:B-1----:R-:W-:-:S03]  /*2640*/  IMAD R2, R15, R104, RZ ;  /* 0x000000680f027224 */ /* 0x002fc600078e02ff */
[----:B------:R-:W-:Y:S01]  /*2650*/  IADD3.X R5, R11, R3, R101, P1, !PT ;  /* 0x000000030b057210 */ /* 0x000fe20000ffe465 */
[C---:B------:R-:W-:Y:S02]  /*2660*/  IMAD R103, R14.reuse, R105, R2 ;  /* 0x000000690e677224 */ /* 0x040fe400078e0202 */
[----:B------:R-:W-:-:S04]  /*2670*/  IMAD.WIDE.U32 R2, R14, R104, R4 ;  /* 0x000000680e027225 */ /* 0x000fc800078e0004 */
[----:B------:R-:W-:Y:S01]  /*2680*/  IMAD.IADD R3, R3, 0x1, R103 ;  /* 0x0000000103037824 */ /* 0x000fe200078e0267 */
[----:B--2---:R-:W-:-:S04]  /*2690*/  LEA R8, P1, R2, R106, 0x1 ;  /* 0x0000006a02087211 */ /* 0x004fc800078208ff */
[----:B------:R-:W-:-:S05]  /*26a0*/  LEA.HI.X R9, R2, R107, R3, 0x1, P1 ;  /* 0x0000006b02097211 */ /* 0x000fca00008f0c03 */
[----:B------:R-:W2:Y:S01]  /*26b0*/  @P2 LDG.E.LTC128B.U16 R21, desc[UR54][R8.64] ;  /* 0x0000003608152981 */ /* 0x000ea2000c1e1520 */
[----:B------:R-:W-:Y:S01]  /*26c0*/  IMAD.WIDE.U32 R2, R14, R104, R10 ;  /* 0x000000680e027225 */ /* 0x000fe200078e000a */
[----:B------:R-:W-:Y:S02]  /*26d0*/  BSSY B1, `(.L_x_33) ;  /* 0x0000015000017945 */ /* 0x000fe40003800000 */
[----:B------:R-:W-:-:S04]  /*26e0*/  IADD3 R12, P1, R90, R2, RZ ;  /* 0x000000025a0c7210 */ /* 0x000fc80007f3e0ff */
[----:B------:R-:W-:Y:S02]  /*26f0*/  IADD3.X R13, R91, R103, R3, P1, !PT ;  /* 0x000000675b0d7210 */ /* 0x000fe40000ffe403 */
[----:B------:R-:W-:Y:S01]  /*2700*/  LEA R6, P1, R20, UR4, 0x1 ;  /* 0x0000000414067c11 */ /* 0x000fe2000f8208ff */
[----:B------:R-:W-:-:S03]  /*2710*/  IMAD.WIDE.U32 R12, R19, R100, R12 ;  /* 0x00000064130c7225 */ /* 0x000fc600078e000c */
[----:B------:R-:W-:Y:S02]  /*2720*/  LEA.HI.X R7, R20, UR5, R7, 0x1, P1 ;  /* 0x0000000514077c11 */ /* 0x000fe400088f0c07 */
[----:B------:R-:W-:-:S04]  /*2730*/  ISETP.GT.AND P1, PT, R18, 0x1, PT ;  /* 0x000000011200780c */ /* 0x000fc80003f24270 */
[----:B------:R-:W-:Y:S01]  /*2740*/  ISETP.GT.AND P3, PT, R0, RZ, P1 ;  /* 0x000000ff0000720c */ /* 0x000fe20000f64270 */
[----:B--2---:R-:W-:-:S04]  /*2750*/  IMAD.U32 R2, R21, 0x10000, RZ ;  /* 0x0001000015027824 */ /* 0x004fc800078e00ff */
[----:B------:R-:W-:Y:S01]  /*2760*/  FMUL R3, R2, R23 ;  /* 0x0000001702037220 */ /* 0x000fe20000400000 */
[----:B------:R-:W-:-:S03]  /*2770*/  LEA R2, P4, R12, R106, 0x1 ;  /* 0x0000006a0c027211 */ /* 0x000fc600078808ff */
[----:B------:R-:W-:-:S05]  /*2780*/  FFMA R3, R24, R22, R3 ;  /* 0x0000001618037223 */ /* 0x000fca0000000003 */
[----:B------:R-:W-:Y:S01]  /*2790*/  F2FP.BF16.F32.PACK_AB R8, RZ, R3 ;  /* 0x00000003ff08723e */ /* 0x000fe200000010ff */
[----:B------:R-:W-:-:S03]  /*27a0*/  IMAD.IADD R3, R101, 0x1, R13 ;  /* 0x0000000165037824 */ /* 0x000fc600078e020d */
[----:B------:R-:W-:Y:S01]  /*27b0*/  PRMT R9, R8, 0x7610, R9 ;  /* 0x0000761008097816 */ /* 0x000fe20000000009 */
[----:B------:R-:W-:Y:S01]  /*27c0*/  IMAD.SHL.U32 R8, R104, 0x8, RZ ;  /* 0x0000000868087824 */ /* 0x000fe200078e00ff */
[----:B------:R-:W-:-:S03]  /*27d0*/  LEA.HI.X R3, R12, R107, R3, 0x1, P4 ;  /* 0x0000006b0c037211 */ /* 0x000fc600020f0c03 */
[----:B------:R0:W-:Y:S02]  /*27e0*/  @P2 STG.E.U16 desc[UR54][R6.64], R9 ;  /* 0x0000000906002986 */ /* 0x0001e4000c101536 */
[----:B0-----:R-:W-:Y:S01]  /*27f0*/  SHF.L.U64.HI R9, R104, 0x3, R105 ;  /* 0x0000000368097819 */ /* 0x001fe20000010269 */
[----:B------:R-:W-:Y:S06]  /*2800*/  @!P3 BRA `(.L_x_34) ;  /* 0x000000000004b947 */ /* 0x000fec0003800000 */
[----:B------:R0:W5:Y:S02]  /*2810*/  LDG.E.LTC128B.U16 R21, desc[UR54][R2.64+0x2] ;  /* 0x0000023602157981 */ /* 0x000164000c1e1520 */
.L_x_34:
[----:B------:R-:W-:Y:S05]  /*2820*/  BSYNC B1 ;  /* 0x0000000000017941 */ /* 0x000fea0003800000 */
.L_x_33:
[----:B------:R-:W-:Y:S01]  /*2830*/  IMAD.WIDE.U32 R8, R14, R104, R8 ;  /* 0x000000680e087225 */ /* 0x000fe200078e0008 */
[----:B------:R-:W-:-:S03]  /*2840*/  ISETP.GT.AND P0, PT, R0, 0x8, P0 ;  /* 0x000000080000780c */ /* 0x000fc60000704270 */
[----:B-----5:R-:W-:Y:S01]  /*2850*/  IMAD.U32 R12, R21, 0x10000, RZ ;  /* 0x00010000150c7824 */ /* 0x020fe200078e00ff */
[----:B------:R-:W-:Y:S01]  /*2860*/  IADD3 R4, P2, R4, R8, RZ ;  /* 0x0000000804047210 */ /* 0x000fe20007f5e0ff */
[----:B------:R-:W-:Y:S02]  /*2870*/  IMAD.IADD R103, R103, 0x1, R9 ;  /* 0x0000000167677824 */ /* 0x000fe400078e0209 */
[----:B------:R-:W-:Y:S02]  /*2880*/  FMUL R12, R12, R23 ;  /* 0x000000170c0c7220 */ /* 0x000fe40000400000 */
[----:B------:R-:W-:Y:S02]  /*2890*/  IMAD.X R5, R103, 0x1, R5, P2 ;  /* 0x0000000167057824 */ /* 0x000fe400010e0605 */
[----:B------:R-:W-:Y:S01]  /*28a0*/  FFMA R25, R25, R22, R12 ;  /* 0x0000001619197223 */ /* 0x000fe2000000000c */
[----:B------:R-:W-:-:S04]  /*28b0*/  LEA R12, P2, R4, R106, 0x1 ;  /* 0x0000006a040c7211 */ /* 0x000fc800078408ff */
[----:B------:R-:W-:Y:S01]  /*28c0*/  LEA.HI.X R13, R4, R107, R5, 0x1, P2 ;  /* 0x0000006b040d7211 */ /* 0x000fe200010f0c05 */
[----:B------:R-:W-:Y:S01]  /*28d0*/  @P3 IMAD.MOV.U32 R4, RZ, RZ, R6 ;  /* 0x000000ffff043224 */ /* 0x000fe200078e0006 */
[----:B------:R-:W-:Y:S01]  /*28e0*/  F2FP.BF16.F32.PACK_AB R25, RZ, R25 ;  /* 0x00000019ff19723e */ /* 0x000fe200000010ff */
[----:B------:R-:W-:-:S05]  /*28f0*/  @P3 IMAD.MOV.U32 R5, RZ, RZ, R7 ;  /* 0x000000ffff053224 */ /* 0x000fca00078e0007 */
[----:B------:R1:W-:Y:S04]  /*2900*/  @P3 STG.E.U16 desc[UR54][R4.64+0x2], R25 ;  /* 0x0000021904003986 */ /* 0x0003e8000c101536 */
[----:B------:R-:W2:Y:S01]  /*2910*/  @P0 LDG.E.LTC128B.U16 R21, desc[UR54][R12.64] ;  /* 0x000000360c150981 */ /* 0x000ea2000c1e1520 */
[----:B------:R-:W-:Y:S01]  /*2920*/  IADD3 R10, P2, P3, R90, R8, R10 ;  /* 0x000000085a0a7210 */ /* 0x000fe20007b5e00a */
[----:B------:R-:W-:Y:S01]  /*2930*/  BSSY B1, `(.L_x_35) ;  /* 0x0000011000017945 */ /* 0x000fe20003800000 */
[----:B------:R-:W-:Y:S02]  /*2940*/  SHF.L.U64.HI R15, R93, 0x1, R92 ;  /* 0x000000015d0f7819 */ /* 0x000fe4000001025c */
[----:B------:R-:W-:Y:S02]  /*2950*/  IADD3.X R11, R91, R103, R11, P2, P3 ;  /* 0x000000675b0b7210 */ /* 0x000fe400017e640b */
[----:B------:R-:W-:Y:S01]  /*2960*/  ISETP.GT.AND P1, PT, R0, 0x8, P1 ;  /* 0x000000080000780c */ /* 0x000fe20000f24270 */
[----:B------:R-:W-:-:S04]  /*2970*/  IMAD.WIDE.U32 R10, R19, R100, R10 ;  /* 0x00000064130a7225 */ /* 0x000fc800078e000a */
[----:B------:R-:W-:Y:S01]  /*2980*/  IMAD.IADD R11, R101, 0x1, R11 ;  /* 0x00000001650b7824 */ /* 0x000fe200078e020b */
[----:B-1----:R-:W-:-:S04]  /*2990*/  LEA R4, P3, R10, R106, 0x1 ;  /* 0x0000006a0a047211 */ /* 0x002fc800078608ff */
[----:B------:R-:W-:Y:S01]  /*29a0*/  LEA.HI.X R5, R10, R107, R11, 0x1, P3 ;  /* 0x0000006b0a057211 */ /* 0x000fe200018f0c0b */
[----:B--2---:R-:W-:-:S04]  /*29b0*/  IMAD.U32 R8, R21, 0x10000, RZ ;  /* 0x0001000015087824 */ /* 0x004fc800078e00ff */
[----:B------:R-:W-:Y:S01]  /*29c0*/  FMUL R9, R8, R23 ;  /* 0x0000001708097220 */ /* 0x000fe20000400000 */
[----:B------:R-:W-:-:S03]  /*29d0*/  LEA R8, P2, R93, R6, 0x1 ;  /* 0x000000065d087211 */ /* 0x000fc600078408ff */
[----:B------:R-:W-:-:S05]  /*29e0*/  FFMA R9, R26, R22, R9 ;  /* 0x000000161a097223 */ /* 0x000fca0000000009 */
[----:B------:R-:W-:Y:S01]  /*29f0*/  F2FP.BF16.F32.PACK_AB R12, RZ, R9 ;  /* 0x00000009ff0c723e */ /* 0x000fe200000010ff */
[----:B------:R-:W-:-:S05]  /*2a00*/  IMAD.X R9, R15, 0x1, R7, P2 ;  /* 0x000000010f097824 */ /* 0x000fca00010e0607 */
[----:B------:R1:W-:Y:S01]  /*2a10*/  @P0 STG.E.U16 desc[UR54][R8.64], R12 ;  /* 0x0000000c08000986 */ /* 0x0003e2000c101536 */
[----:B------:R-:W-:Y:S05]  /*2a20*/  @!P1 BRA `(.L_x_36) ;  /* 0x0000000000049947 */ /* 0x000fea0003800000 */
[----:B------:R2:W5:Y:S02]  /*2a30*/  LDG.E.LTC128B.U16 R21, desc[UR54][R4.64+0x2] ;  /* 0x0000023604157981 */ /* 0x000564000c1e1520 */
.L_x_36:
[----:B------:R-:W-:Y:S05]  /*2a40*/  BSYNC B1 ;  /* 0x0000000000017941 */ /* 0x000fea0003800000 */
.L_x_35:
[----:B-----5:R-:W-:Y:S01]  /*2a50*/  IMAD.U32 R10, R21, 0x10000, RZ ;  /* 0x00010000150a7824 */ /* 0x020fe200078e00ff */
[----:B------:R-:W-:Y:S01]  /*2a60*/  ISETP.GT.AND P0, PT, R18, 0x8, PT ;  /* 0x000000081200780c */ /* 0x000fe20003f04270 */
[----:B------:R-:W-:Y:S02]  /*2a70*/  BSSY B1, `(.L_x_37) ;  /* 0x0000008000017945 */ /* 0x000fe40003800000 */
[----:B------:R-:W-:Y:S01]  /*2a80*/  FMUL R10, R10, R23 ;  /* 0x000000170a0a7220 */ /* 0x000fe20000400000 */
[----:B------:R-:W-:-:S03]  /*2a90*/  ISETP.GT.AND P2, PT, R0, RZ, P0 ;  /* 0x000000ff0000720c */ /* 0x000fc60000744270 */
[----:B------:R-:W-:-:S05]  /*2aa0*/  FFMA R10, R27, R22, R10 ;  /* 0x000000161b0a7223 */ /* 0x000fca000000000a */
[----:B------:R-:W-:-:S05]  /*2ab0*/  F2FP.BF16.F32.PACK_AB R10, RZ, R10 ;  /* 0x0000000aff0a723e */ /* 0x000fca00000010ff */
[----:B------:R3:W-:Y:S01]  /*2ac0*/  @P1 STG.E.U16 desc[UR54][R8.64+0x2], R10 ;  /* 0x0000020a08001986 */ /* 0x0007e2000c101536 */
[----:B------:R-:W-:Y:S05]  /*2ad0*/  @!P2 BRA `(.L_x_38) ;  /* 0x000000000004a947 */ /* 0x000fea0003800000 */
[----:B------:R4:W5:Y:S02]  /*2ae0*/  LDG.E.LTC128B.U16 R21, desc[UR54][R2.64+0x10] ;  /* 0x0000103602157981 */ /* 0x000964000c1e1520 */
.L_x_38:
[----:B------:R-:W-:Y:S05]  /*2af0*/  BSYNC B1 ;  /* 0x0000000000017941 */ /* 0x000fea0003800000 */
.L_x_37:
[----:B---3-5:R-:W-:Y:S01]  /*2b00*/  IMAD.U32 R10, R21, 0x10000, RZ ;  /* 0x00010000150a7824 */ /* 0x028fe200078e00ff */
        /* <DEDUP_REMOVED lines=9> */
.L_x_40:
[----:B------:R-:W-:Y:S05]  /*2ba0*/  BSYNC B1 ;  /* 0x0000000000017941 */ /* 0x000fea0003800000 */
.L_x_39:
[----:B-----5:R-:W-:Y:S01]  /*2bb0*/  IMAD.U32 R10, R21, 0x10000, RZ ;  /* 0x00010000150a7824 */ /* 0x020fe200078e00ff */
[----:B------:R-:W-:Y:S01]  /*2bc0*/  ISETP.GT.AND P0, PT, R0, 0x8, P0 ;  /* 0x000000080000780c */ /* 0x000fe20000704270 */
[----:B------:R-:W-:Y:S02]  /*2bd0*/  BSSY B1, `(.L_x_41) ;  /* 0x0000007000017945 */ /* 0x000fe40003800000 */
[----:B------:R-:W-:-:S04]  /*2be0*/  FMUL R10, R10, R23 ;  /* 0x000000170a0a7220 */ /* 0x000fc80000400000 */
[----:B------:R-:W-:-:S05]  /*2bf0*/  FFMA R10, R29, R22, R10 ;  /* 0x000000161d0a7223 */ /* 0x000fca000000000a */
[----:B------:R-:W-:-:S05]  /*2c00*/  F2FP.BF16.F32.PACK_AB R10, RZ, R10 ;  /* 0x0000000aff0a723e */ /* 0x000fca00000010ff */
[----:B------:R0:W-:Y:S01]  /*2c10*/  @P3 STG.E.U16 desc[UR54][R6.64+0x12], R10 ;  /* 0x0000120a06003986 */ /* 0x0001e2000c101536 */
[----:B------:R-:W-:Y:S05]  /*2c20*/  @!P0 BRA `(.L_x_42) ;  /* 0x0000000000048947 */ /* 0x000fea0003800000 */
[----:B------:R0:W5:Y:S02]  /*2c30*/  LDG.E.LTC128B.U16 R21, desc[UR54][R4.64+0x10] ;  /* 0x0000103604157981 */ /* 0x000164000c1e1520 */
.L_x_42:
[----:B------:R-:W-:Y:S05]  /*2c40*/  BSYNC B1 ;  /* 0x0000000000017941 */ /* 0x000fea0003800000 */
.L_x_41:
[----:B0----5:R-:W-:Y:S01]  /*2c50*/  IMAD.U32 R10, R21, 0x10000, RZ ;  /* 0x00010000150a7824 */ /* 0x021fe200078e00ff */
[----:B------:R-:W-:Y:S01]  /*2c60*/  ISETP.GT.AND P1, PT, R0, 0x8, P1 ;  /* 0x000000080000780c */ /* 0x000fe20000f24270 */
[----:B------:R-:W-:Y:S02]  /*2c70*/  BSSY B1, `(.L_x_43) ;  /* 0x0000007000017945 */ /* 0x000fe40003800000 */
[----:B---3--:R-:W-:-:S04]  /*2c80*/  FMUL R11, R10, R23 ;  /* 0x000000170a0b7220 */ /* 0x008fc80000400000 */
[----:B------:R-:W-:-:S05]  /*2c90*/  FFMA R11, R30, R22, R11 ;  /* 0x000000161e0b7223 */ /* 0x000fca000000000b */
[----:B------:R-:W-:-:S05]  /*2ca0*/  F2FP.BF16.F32.PACK_AB R11, RZ, R11 ;  /* 0x0000000bff0b723e */ /* 0x000fca00000010ff */
[----:B------:R0:W-:Y:S01]  /*2cb0*/  @P0 STG.E.U16 desc[UR54][R8.64+0x10], R11 ;  /* 0x0000100b08000986 */ /* 0x0001e2000c101536 */
[----:B------:R-:W-:Y:S05]  /*2cc0*/  @!P1 BRA `(.L_x_44) ;  /* 0x0000000000049947 */ /* 0x000fea0003800000 */
[----:B------:R3:W5:Y:S02]  /*2cd0*/  LDG.E.LTC128B.U16 R21, desc[UR54][R4.64+0x12] ;  /* 0x0000123604157981 */ /* 0x000764000c1e1520 */
.L_x_44:
[----:B------:R-:W-:Y:S05]  /*2ce0*/  BSYNC B1 ;  /* 0x0000000000017941 */ /* 0x000fea0003800000 */
.L_x_43:
        /* <DEDUP_REMOVED lines=10> */
.L_x_46:
[----:B------:R-:W-:Y:S05]  /*2d90*/  BSYNC B1 ;  /* 0x0000000000017941 */ /* 0x000fea0003800000 */
.L_x_45:
[----:B0----5:R-:W-:Y:S01]  /*2da0*/  IMAD.U32 R10, R21, 0x10000, RZ ;  /* 0x00010000150a7824 */ /* 0x021fe200078e00ff */
        /* <DEDUP_REMOVED lines=9> */
.L_x_48:
[----:B------:R-:W-:Y:S05]  /*2e40*/  BSYNC B1 ;  /* 0x0000000000017941 */ /* 0x000fea0003800000 */
.L_x_47:
        /* <DEDUP_REMOVED lines=9> */
.L_x_50:
[----:B------:R-:W-:Y:S05]  /*2ee0*/  BSYNC B1 ;  /* 0x0000000000017941 */ /* 0x000fea0003800000 */
.L_x_49:
[----:B0----5:R-:W-:Y:S01]  /*2ef0*/  IMAD.U32 R10, R21, 0x10000, RZ ;  /* 0x00010000150a7824 */ /* 0x021fe200078e00ff */
        /* <DEDUP_REMOVED lines=8> */
.L_x_52:
[----:B------:R-:W-:Y:S05]  /*2f80*/  BSYNC B1 ;  /* 0x0000000000017941 */ /* 0x000fea0003800000 */
.L_x_51:
        /* <DEDUP_REMOVED lines=10> */
.L_x_54:
[----:B------:R-:W-:Y:S05]  /*3030*/  BSYNC B1 ;  /* 0x0000000000017941 */ /* 0x000fea0003800000 */
.L_x_53:
        /* <DEDUP_REMOVED lines=10> */
.L_x_56:
[----:B------:R-:W-:Y:S05]  /*30e0*/  BSYNC B1 ;  /* 0x0000000000017941 */ /* 0x000fea0003800000 */
.L_x_55:
        /* <DEDUP_REMOVED lines=9> */
.L_x_58:
[----:B------:R-:W-:Y:S05]  /*3180*/  BSYNC B1 ;  /* 0x0000000000017941 */ /* 0x000fea0003800000 */
.L_x_57:
        /* <DEDUP_REMOVED lines=9> */
.L_x_60:
[----:B------:R-:W-:Y:S05]  /*3220*/  BSYNC B1 ;  /* 0x0000000000017941 */ /* 0x000fea0003800000 */
.L_x_59:
        /* <DEDUP_REMOVED lines=10> */
.L_x_62:
[----:B------:R-:W-:Y:S05]  /*32d0*/  BSYNC B1 ;  /* 0x0000000000017941 */ /* 0x000fea0003800000 */
.L_x_61:
        /* <DEDUP_REMOVED lines=10> */
.L_x_64:
[----:B------:R-:W-:Y:S05]  /*3380*/  BSYNC B1 ;  /* 0x0000000000017941 */ /* 0x000fea0003800000 */
.L_x_63:
        /* <DEDUP_REMOVED lines=9> */
.L_x_66:
[----:B------:R-:W-:Y:S05]  /*3420*/  BSYNC B1 ;  /* 0x0000000000017941 */ /* 0x000fea0003800000 */
.L_x_65:
        /* <DEDUP_REMOVED lines=9> */
.L_x_68:
[----:B------:R-:W-:Y:S05]  /*34c0*/  BSYNC B1 ;  /* 0x0000000000017941 */ /* 0x000fea0003800000 */
.L_x_67:
        /* <DEDUP_REMOVED lines=10> */
.L_x_70:
[----:B------:R-:W-:Y:S05]  /*3570*/  BSYNC B1 ;  /* 0x0000000000017941 */ /* 0x000fea0003800000 */
.L_x_69:
        /* <DEDUP_REMOVED lines=10> */
.L_x_72:
[----:B------:R-:W-:Y:S05]  /*3620*/  BSYNC B1 ;  /* 0x0000000000017941 */ /* 0x000fea0003800000 */
.L_x_71:
        /* <DEDUP_REMOVED lines=9> */
.L_x_74:
[----:B------:R-:W-:Y:S05]  /*36c0*/  BSYNC B1 ;  /* 0x0000000000017941 */ /* 0x000fea0003800000 */
.L_x_73:
        /* <DEDUP_REMOVED lines=9> */
.L_x_76:
[----:B------:R-:W-:Y:S05]  /*3760*/  BSYNC B1 ;  /* 0x0000000000017941 */ /* 0x000fea0003800000 */
.L_x_75:
        /* <DEDUP_REMOVED lines=10> */
.L_x_78:
[----:B------:R-:W-:Y:S05]  /*3810*/  BSYNC B1 ;  /* 0x0000000000017941 */ /* 0x000fea0003800000 */
.L_x_77:
        /* <DEDUP_REMOVED lines=10> */
.L_x_80:
[----:B------:R-:W-:Y:S05]  /*38c0*/  BSYNC B1 ;  /* 0x0000000000017941 */ /* 0x000fea0003800000 */
.L_x_79:
        /* <DEDUP_REMOVED lines=9> */
.L_x_82:
[----:B------:R-:W-:Y:S05]  /*3960*/  BSYNC B1 ;  /* 0x0000000000017941 */ /* 0x000fea0003800000 */
.L_x_81:
        /* <DEDUP_REMOVED lines=9> */
.L_x_84:
[----:B------:R-:W-:Y:S05]  /*3a00*/  BSYNC B1 ;  /* 0x0000000000017941 */ /* 0x000fea0003800000 */
.L_x_83:
        /* <DEDUP_REMOVED lines=10> */
.L_x_86:
[----:B------:R-:W-:Y:S05]  /*3ab0*/  BSYNC B1 ;  /* 0x0000000000017941 */ /* 0x000fea0003800000 */
.L_x_85:
        /* <DEDUP_REMOVED lines=10> */
.L_x_88:
[----:B------:R-:W-:Y:S05]  /*3b60*/  BSYNC B1 ;  /* 0x0000000000017941 */ /* 0x000fea0003800000 */
.L_x_87:
        /* <DEDUP_REMOVED lines=9> */
.L_x_90:
[----:B------:R-:W-:Y:S05]  /*3c00*/  BSYNC B1 ;  /* 0x0000000000017941 */ /* 0x000fea0003800000 */
.L_x_89:
        /* <DEDUP_REMOVED lines=9> */
.L_x_92:
[----:B------:R-:W-:Y:S05]  /*3ca0*/  BSYNC B1 ;  /* 0x0000000000017941 */ /* 0x000fea0003800000 */
.L_x_91:
        /* <DEDUP_REMOVED lines=10> */
.L_x_94:
[----:B------:R-:W-:Y:S05]  /*3d50*/  BSYNC B1 ;  /* 0x0000000000017941 */ /* 0x000fea0003800000 */
.L_x_93:
        /* <DEDUP_REMOVED lines=10> */
.L_x_96:
[----:B------:R-:W-:Y:S05]  /*3e00*/  BSYNC B1 ;  /* 0x0000000000017941 */ /* 0x000fea0003800000 */
.L_x_95:
        /* <DEDUP_REMOVED lines=9> */
.L_x_98:
[----:B------:R-:W-:Y:S05]  /*3ea0*/  BSYNC B1 ;  /* 0x0000000000017941 */ /* 0x000fea0003800000 */
.L_x_97:
        /* <DEDUP_REMOVED lines=9> */
.L_x_100:
[----:B------:R-:W-:Y:S05]  /*3f40*/  BSYNC B1 ;  /* 0x0000000000017941 */ /* 0x000fea0003800000 */
.L_x_99:
        /* <DEDUP_REMOVED lines=10> */
.L_x_102:
[----:B------:R-:W-:Y:S05]  /*3ff0*/  BSYNC B1 ;  /* 0x0000000000017941 */ /* 0x000fea0003800000 */
.L_x_101:
        /* <DEDUP_REMOVED lines=10> */
.L_x_104:
[----:B------:R-:W-:Y:S05]  /*40a0*/  BSYNC B1 ;  /* 0x0000000000017941 */ /* 0x000fea0003800000 */
.L_x_103:
        /* <DEDUP_REMOVED lines=9> */
.L_x_106:
[----:B------:R-:W-:Y:S05]  /*4140*/  BSYNC B1 ;  /* 0x0000000000017941 */ /* 0x000fea0003800000 */
.L_x_105:
        /* <DEDUP_REMOVED lines=9> */
.L_x_108:
[----:B------:R-:W-:Y:S05]  /*41e0*/  BSYNC B1 ;  /* 0x0000000000017941 */ /* 0x000fea0003800000 */
.L_x_107:
        /* <DEDUP_REMOVED lines=10> */
.L_x_110:
[----:B------:R-:W-:Y:S05]  /*4290*/  BSYNC B1 ;  /* 0x0000000000017941 */ /* 0x000fea0003800000 */
.L_x_109:
        /* <DEDUP_REMOVED lines=10> */
.L_x_112:
[----:B------:R-:W-:Y:S05]  /*4340*/  BSYNC B1 ;  /* 0x0000000000017941 */ /* 0x000fea0003800000 */
.L_x_111:
        /* <DEDUP_REMOVED lines=9> */
.L_x_114:
[----:B------:R-:W-:Y:S05]  /*43e0*/  BSYNC B1 ;  /* 0x0000000000017941 */ /* 0x000fea0003800000 */
.L_x_113:
        /* <DEDUP_REMOVED lines=9> */
.L_x_116:
[----:B------:R-:W-:Y:S05]  /*4480*/  BSYNC B1 ;  /* 0x0000000000017941 */ /* 0x000fea0003800000 */
.L_x_115:
        /* <DEDUP_REMOVED lines=10> */
.L_x_118:
[----:B------:R-:W-:Y:S05]  /*4530*/  BSYNC B1 ;  /* 0x0000000000017941 */ /* 0x000fea0003800000 */
.L_x_117:
        /* <DEDUP_REMOVED lines=10> */
.L_x_120:
[----:B------:R-:W-:Y:S05]  /*45e0*/  BSYNC B1 ;  /* 0x0000000000017941 */ /* 0x000fea0003800000 */
.L_x_119:
        /* <DEDUP_REMOVED lines=9> */
.L_x_122:
[----:B------:R-:W-:Y:S05]  /*4680*/  BSYNC B1 ;  /* 0x0000000000017941 */ /* 0x000fea0003800000 */
.L_x_121:
        /* <DEDUP_REMOVED lines=9> */
.L_x_124:
[----:B------:R-:W-:Y:S05]  /*4720*/  BSYNC B1 ;  /* 0x0000000000017941 */ /* 0x000fea0003800000 */
.L_x_123:
        /* <DEDUP_REMOVED lines=10> */
.L_x_126:
[----:B------:R-:W-:Y:S05]  /*47d0*/  BSYNC B1 ;  /* 0x0000000000017941 */ /* 0x000fea0003800000 */
.L_x_125:
        /* <DEDUP_REMOVED lines=10> */
.L_x_128:
[----:B------:R-:W-:Y:S05]  /*4880*/  BSYNC B1 ;  /* 0x0000000000017941 */ /* 0x000fea0003800000 */
.L_x_127:
        /* <DEDUP_REMOVED lines=9> */
.L_x_130:
[----:B------:R-:W-:Y:S05]  /*4920*/  BSYNC B1 ;  /* 0x0000000000017941 */ /* 0x000fea0003800000 */
.L_x_129:
        /* <DEDUP_REMOVED lines=9> */
.L_x_132:
[----:B------:R-:W-:Y:S05]  /*49c0*/  BSYNC B1 ;  /* 0x0000000000017941 */ /* 0x000fea0003800000 */
.L_x_131:
        /* <DEDUP_REMOVED lines=10> */
.L_x_134:
[----:B------:R-:W-:Y:S05]  /*4a70*/  BSYNC B1 ;  /* 0x0000000000017941 */ /* 0x000fea0003800000 */
.L_x_133:
        /* <DEDUP_REMOVED lines=10> */
.L_x_136:
[----:B------:R-:W-:Y:S05]  /*4b20*/  BSYNC B1 ;  /* 0x0000000000017941 */ /* 0x000fea0003800000 */
.L_x_135:
        /* <DEDUP_REMOVED lines=9> */
.L_x_138:
[----:B------:R-:W-:Y:S05]  /*4bc0*/  BSYNC B1 ;  /* 0x0000000000017941 */ /* 0x000fea0003800000 */
.L_x_137:
        /* <DEDUP_REMOVED lines=9> */
.L_x_140:
[----:B------:R-:W-:Y:S05]  /*4c60*/  BSYNC B1 ;  /* 0x0000000000017941 */ /* 0x000fea0003800000 */
.L_x_139:
        /* <DEDUP_REMOVED lines=10> */
.L_x_142:
[----:B------:R-:W-:Y:S05]  /*4d10*/  BSYNC B1 ;  /* 0x0000000000017941 */ /* 0x000fea0003800000 */
.L_x_141:
        /* <DEDUP_REMOVED lines=10> */
.L_x_144:
[----:B------:R-:W-:Y:S05]  /*4dc0*/  BSYNC B1 ;  /* 0x0000000000017941 */ /* 0x000fea0003800000 */
.L_x_143:
        /* <DEDUP_REMOVED lines=9> */
.L_x_146:
[----:B------:R-:W-:Y:S05]  /*4e60*/  BSYNC B1 ;  /* 0x0000000000017941 */ /* 0x000fea0003800000 */
.L_x_145:
        /* <DEDUP_REMOVED lines=9> */
.L_x_148:
[----:B------:R-:W-:Y:S05]  /*4f00*/  BSYNC B1 ;  /* 0x0000000000017941 */ /* 0x000fea0003800000 */
.L_x_147:
        /* <DEDUP_REMOVED lines=10> */
.L_x_150:
[----:B------:R-:W-:Y:S05]  /*4fb0*/  BSYNC B1 ;  /* 0x0000000000017941 */ /* 0x000fea0003800000 */
.L_x_149:
        /* <DEDUP_REMOVED lines=10> */
.L_x_152:
[----:B------:R-:W-:Y:S05]  /*5060*/  BSYNC B1 ;  /* 0x0000000000017941 */ /* 0x000fea0003800000 */
.L_x_151:
[----:B0---45:R-:W-:Y:S01]  /*5070*/  IMAD.U32 R2, R21, 0x10000, RZ ;  /* 0x0001000015027824 */ /* 0x031fe200078e00ff */
        /* <DEDUP_REMOVED lines=8> */
.L_x_154:
[----:B------:R-:W-:Y:S05]  /*5100*/  BSYNC B1 ;  /* 0x0000000000017941 */ /* 0x000fea0003800000 */
.L_x_153:
[----:B0----5:R-:W-:Y:S01]  /*5110*/  IMAD.U32 R2, R21, 0x10000, RZ ;  /* 0x0001000015027824 */ /* 0x021fe200078e00ff */
[----:B------:R-:W-:Y:S01]  /*5120*/  ISETP.GT.AND P1, PT, R0, 0x8, P1 ;  /* 0x000000080000780c */ /* 0x000fe20000f24270 */
[----:B------:R-:W-:Y:S02]  /*5130*/  BSSY B1, `(.L_x_155) ;  /* 0x000000a000017945 */ /* 0x000fe40003800000 */
[----:B------:R-:W-:Y:S01]  /*5140*/  FMUL R3, R2, R23 ;  /* 0x0000001702037220 */ /* 0x000fe20000400000 */
[----:B------:R-:W-:-:S03]  /*5150*/  @P0 IMAD.MOV.U32 R2, RZ, RZ, R8 ;  /* 0x000000ffff020224 */ /* 0x000fc600078e0008 */
[----:B------:R-:W-:-:S05]  /*5160*/  FFMA R3, R86, R22, R3 ;  /* 0x0000001656037223 */ /* 0x000fca0000000003 */
[----:B------:R-:W-:-:S04]  /*5170*/  F2FP.BF16.F32.PACK_AB R3, RZ, R3 ;  /* 0x00000003ff03723e */ /* 0x000fc800000010ff */
[----:B------:R-:W-:Y:S01]  /*5180*/  PRMT R6, R3, 0x7610, R6 ;  /* 0x0000761003067816 */ /* 0x000fe20000000006 */
[----:B------:R-:W-:-:S05]  /*5190*/  @P0 IMAD.MOV.U32 R3, RZ, RZ, R9 ;  /* 0x000000ffff030224 */ /* 0x000fca00078e0009 */
[----:B------:R0:W-:Y:S01]  /*51a0*/  @P0 STG.E.U16 desc[UR54][R2.64+0xf0], R6 ;  /* 0x0000f00602000986 */ /* 0x0001e2000c101536 */
[----:B------:R-:W-:Y:S05]  /*51b0*/  @!P1 BRA `(.L_x_156) ;  /* 0x0000000000049947 */ /* 0x000fea0003800000 */
[----:B------:R0:W5:Y:S02]  /*51c0*/  LDG.E.LTC128B.U16 R21, desc[UR54][R4.64+0xf2] ;  /* 0x0000f23604157981 */ /* 0x000164000c1e1520 */
.L_x_156:
[----:B------:R-:W-:Y:S05]  /*51d0*/  BSYNC B1 ;  /* 0x0000000000017941 */ /* 0x000fea0003800000 */
.L_x_155:
[----:B------:R-:W-:Y:S05]  /*51e0*/  @!P1 BRA `(.L_x_157) ;  /* 0x0000001000b09947 */ /* 0x000fea0003800000 */
[----:B-----5:R-:W-:-:S04]  /*51f0*/  IMAD.U32 R0, R21, 0x10000, RZ ;  /* 0x0001000015007824 */ /* 0x020fc800078e00ff */
[----:B------:R-:W-:-:S04]  /*5200*/  FMUL R0, R0, R23 ;  /* 0x0000001700007220 */ /* 0x000fc80000400000 */
[----:B------:R-:W-:-:S05]  /*5210*/  FFMA R0, R87, R22, R0 ;  /* 0x0000001657007223 */ /* 0x000fca0000000000 */
[----:B------:R-:W-:-:S05]  /*5220*/  F2FP.BF16.F32.PACK_AB R0, RZ, R0 ;  /* 0x00000000ff00723e */ /* 0x000fca00000010ff */
[----:B------:R0:W-:Y:S01]  /*5230*/  STG.E.U16 desc[UR54][R8.64+0xf2], R0 ;  /* 0x0000f20008007986 */ /* 0x0001e2000c101536 */
[----:B------:R-:W-:Y:S05]  /*5240*/  BRA `(.L_x_157) ;  /* 0x0000001000987947 */ /* 0x000fea0003800000 */
.L_x_32:
[----:B------:R-:W-:Y:S01]  /*5250*/  ISETP.GT.AND P3, PT, R18, 0x1, PT ;  /* 0x000000011200780c */ /* 0x000fe20003f64270 */
[----:B------:R-:W-:Y:S01]  /*5260*/  ULDC.64 UR4, c[0x0][0x5c0] ;  /* 0x0001700000047ab9 */ /* 0x000fe20000000a00 */
[-C--:B------:R-:W-:Y:S01]  /*5270*/  FMUL R24, R24, R22.reuse ;  /* 0x0000001618187220 */ /* 0x080fe20000400000 */
[-C--:B------:R-:W-:Y:S01]  /*5280*/  FMUL R25, R25, R22.reuse ;  /* 0x0000001619197220 */ /* 0x080fe20000400000 */
[----:B------:R-:W-:Y:S01]  /*5290*/  ISETP.GT.AND P1, PT, R0, RZ, P3 ;  /* 0x000000ff0000720c */ /* 0x000fe20001f24270 */
[-C--:B------:R-:W-:Y:S01]  /*52a0*/  FMUL R26, R26, R22.reuse ;  /* 0x000000161a1a7220 */ /* 0x080fe20000400000 */
[----:B------:R-:W-:Y:S01]  /*52b0*/  LEA R2, P4, R20, UR4, 0x1 ;  /* 0x0000000414027c11 */ /* 0x000fe2000f8808ff */
[----:B------:R-:W-:Y:S01]  /*52c0*/  FMUL R27, R27, R22 ;  /* 0x000000161b1b7220 */ /* 0x000fe20000400000 */
[----:B------:R-:W-:Y:S01]  /*52d0*/  F2FP.BF16.F32.PACK_AB R24, RZ, R24 ;  /* 0x00000018ff18723e */ /* 0x000fe200000010ff */
[-C--:B------:R-:W-:Y:S01]  /*52e0*/  FMUL R28, R28, R22.reuse ;  /* 0x000000161c1c7220 */ /* 0x080fe20000400000 */
[----:B------:R-:W-:Y:S01]  /*52f0*/  LEA.HI.X R3, R20, UR5, R7, 0x1, P4 ;  /* 0x0000000514037c11 */ /* 0x000fe2000a0f0c07 */
[-C--:B------:R-:W-:Y:S01]  /*5300*/  FMUL R29, R29, R22.reuse ;  /* 0x000000161d1d7220 */ /* 0x080fe20000400000 */
[----:B------:R-:W-:Y:S01]  /*5310*/  F2FP.BF16.F32.PACK_AB R25, RZ, R25 ;  /* 0x00000019ff19723e */ /* 0x000fe200000010ff */
[-C--:B------:R-:W-:Y:S01]  /*5320*/  FMUL R30, R30, R22.reuse ;  /* 0x000000161e1e7220 */ /* 0x080fe20000400000 */
[----:B------:R-:W-:Y:S01]  /*5330*/  SHF.L.U64.HI R5, R93, 0x1, R92 ;  /* 0x000000015d057819 */ /* 0x000fe2000001025c */
[----:B------:R-:W-:Y:S01]  /*5340*/  @P2 STG.E.U16 desc[UR54][R2.64], R24 ;  /* 0x0000001802002986 */ /* 0x000fe2000c101536 */
[----:B------:R-:W-:Y:S01]  /*5350*/  ISETP.GT.AND P2, PT, R0, 0x8, P0 ;  /* 0x000000080000780c */ /* 0x000fe20000744270 */
[----:B------:R-:W-:Y:S01]  /*5360*/  FMUL R31, R31, R22 ;  /* 0x000000161f1f7220 */ /* 0x000fe20000400000 */
[----:B------:R-:W-:Y:S01]  /*5370*/  LEA R4, P5, R93, R2, 0x1 ;  /* 0x000000025d047211 */ /* 0x000fe200078a08ff */
[----:B------:R-:W-:Y:S01]  /*5380*/  @P1 STG.E.U16 desc[UR54][R2.64+0x2], R25 ;  /* 0x0000021902001986 */ /* 0x000fe2000c101536 */
[----:B------:R-:W-:Y:S01]  /*5390*/  ISETP.GT.AND P1, PT, R18, 0x8, PT ;  /* 0x000000081200780c */ /* 0x000fe20003f24270 */
[-C--:B------:R-:W-:Y:S01]  /*53a0*/  FMUL R32, R32, R22.reuse ;  /* 0x0000001620207220 */ /* 0x080fe20000400000 */
[----:B------:R-:W-:Y:S01]  /*53b0*/  ISETP.GT.AND P3, PT, R0, 0x8, P3 ;  /* 0x000000080000780c */ /* 0x000fe20001f64270 */
[----:B------:R-:W-:Y:S01]  /*53c0*/  IMAD.X R5, R5, 0x1, R3, P5 ;  /* 0x0000000105057824 */ /* 0x000fe200028e0603 */
[----:B------:R-:W-:Y:S01]  /*53d0*/  ISETP.GT.AND P0, PT, R18, 0x9, PT ;  /* 0x000000091200780c */ /* 0x000fe20003f04270 */
[-C--:B------:R-:W-:Y:S01]  /*53e0*/  FMUL R33, R33, R22.reuse ;  /* 0x0000001621217220 */ /* 0x080fe20000400000 */
[----:B------:R-:W-:Y:S01]  /*53f0*/  ISETP.GT.AND P4, PT, R0, RZ, P1 ;  /* 0x000000ff0000720c */ /* 0x000fe20000f84270 */
[-C--:B------:R-:W-:Y:S01]  /*5400*/  FMUL R34, R34, R22.reuse ;  /* 0x0000001622227220 */ /* 0x080fe20000400000 */
[----:B------:R-:W-:Y:S01]  /*5410*/  ISETP.GT.AND P5, PT, R0, RZ, P0 ;  /* 0x000000ff0000720c */ /* 0x000fe200007a4270 */
[----:B------:R-:W-:Y:S01]  /*5420*/  FMUL R35, R35, R22 ;  /* 0x0000001623237220 */ /* 0x000fe20000400000 */
[----:B------:R-:W-:Y:S01]  /*5430*/  F2FP.BF16.F32.PACK_AB R26, RZ, R26 ;  /* 0x0000001aff1a723e */ /* 0x000fe200000010ff */
[-C--:B------:R-:W-:Y:S01]  /*5440*/  FMUL R36, R36, R22.reuse ;  /* 0x0000001624247220 */ /* 0x080fe20000400000 */
[----:B------:R-:W-:Y:S01]  /*5450*/  F2FP.BF16.F32.PACK_AB R27, RZ, R27 ;  /* 0x0000001bff1b723e */ /* 0x000fe200000010ff */
[----:B------:R-:W-:Y:S01]  /*5460*/  FMUL R37, R37, R22 ;  /* 0x0000001625257220 */ /* 0x000fe20000400000 */
[----:B------:R-:W-:Y:S01]  /*5470*/  F2FP.BF16.F32.PACK_AB R28, RZ, R28 ;  /* 0x0000001cff1c723e */ /* 0x000fe200000010ff */
[----:B------:R-:W-:Y:S01]  /*5480*/  @P2 STG.E.U16 desc[UR54][R4.64], R26 ;  /* 0x0000001a04002986 */ /* 0x000fe2000c101536 */
[----:B------:R-:W-:Y:S01]  /*5490*/  ISETP.GT.AND P1, PT, R0, 0x8, P1 ;  /* 0x000000080000780c */ /* 0x000fe20000f24270 */
[-C--:B------:R-:W-:Y:S01]  /*54a0*/  FMUL R38, R38, R22.reuse ;  /* 0x0000001626267220 */ /* 0x080fe20000400000 */
[----:B------:R-:W-:Y:S01]  /*54b0*/  F2FP.BF16.F32.PACK_AB R29, RZ, R29 ;  /* 0x0000001dff1d723e */ /* 0x000fe200000010ff */
[----:B------:R-:W-:Y:S01]  /*54c0*/  @P3 STG.E.U16 desc[UR54][R4.64+0x2], R27 ;  /* 0x0000021b04003986 */ /* 0x000fe2000c101536 */
[----:B------:R-:W-:Y:S01]  /*54d0*/  ISETP.GT.AND P3, PT, R18, 0x10, PT ;  /* 0x000000101200780c */ /* 0x000fe20003f64270 */
[-C--:B------:R-:W-:Y:S01]  /*54e0*/  FMUL R39, R39, R22.reuse ;  /* 0x0000001627277220 */ /* 0x080fe20000400000 */
[----:B------:R-:W-:Y:S01]  /*54f0*/  ISETP.GT.AND P2, PT, R0, 0x8, P0 ;  /* 0x000000080000780c */ /* 0x000fe20000744270 */
[----:B------:R-:W-:Y:S01]  /*5500*/  @P4 STG.E.U16 desc[UR54][R2.64+0x10], R28 ;  /* 0x0000101c02004986 */ /* 0x000fe2000c101536 */
[----:B------:R-:W-:Y:S01]  /*5510*/  ISETP.GT.AND P0, PT, R18, 0x11, PT ;  /* 0x000000111200780c */ /* 0x000fe20003f04270 */
[-C--:B------:R-:W-:Y:S01]  /*5520*/  FMUL R40, R40, R22.reuse ;  /* 0x0000001628287220 */ /* 0x080fe20000400000 */
[C---:B------:R-:W-:Y:S01]  /*5530*/  ISETP.GT.AND P4, PT, R0.reuse, RZ, P3 ;  /* 0x000000ff0000720c */ /* 0x040fe20001f84270 */
[----:B------:R-:W-:Y:S01]  /*5540*/  @P5 STG.E.U16 desc[UR54][R2.64+0x12], R29 ;  /* 0x0000121d02005986 */ /* 0x000fe2000c101536 */
        /* <DEDUP_REMOVED lines=153> */
[----:B------:R-:W-:Y:S01]  /*5ee0*/  FMUL R87, R87, R22 ;  /* 0x0000001657577220 */ /* 0x000fe20000400000 */
[----:B------:R-:W-:Y:S01]  /*5ef0*/  ISETP.GT.AND P2, PT, R0, 0x8, P0 ;  /* 0x000000080000780c */ /* 0x000fe20000744270 */
[----:B------:R-:W-:Y:S01]  /*5f00*/  @P4 STG.E.U16 desc[UR54][R2.64+0x90], R60 ;  /* 0x0000903c02004986 */ /* 0x000fe2000c101536 */
[----:B------:R-:W-:-:S02]  /*5f10*/  ISETP.GT.AND P0, PT, R18, 0x51, PT ;  /* 0x000000511200780c */ /* 0x000fc40003f04270 */
[C---:B------:R-:W-:Y:S01]  /*5f20*/  ISETP.GT.AND P4, PT, R0.reuse, RZ, P3 ;  /* 0x000000ff0000720c */ /* 0x040fe20001f84270 */
[----:B------:R-:W-:Y:S01]  /*5f30*/  @P5 STG.E.U16 desc[UR54][R2.64+0x92], R61 ;  /* 0x0000923d02005986 */ /* 0x000fe2000c101536 */
[C---:B------:R-:W-:Y:S02]  /*5f40*/  ISETP.GT.AND P5, PT, R0.reuse, RZ, P0 ;  /* 0x000000ff0000720c */ /* 0x040fe400007a4270 */
[----:B------:R-:W-:Y:S02]  /*5f50*/  F2FP.BF16.F32.PACK_AB R62, RZ, R62 ;  /* 0x0000003eff3e723e */ /* 0x000fe400000010ff */
[----:B------:R-:W-:Y:S02]  /*5f60*/  F2FP.BF16.F32.PACK_AB R63, RZ, R63 ;  /* 0x0000003fff3f723e */ /* 0x000fe400000010ff */
[----:B------:R-:W-:Y:S01]  /*5f70*/  F2FP.BF16.F32.PACK_AB R64, RZ, R64 ;  /* 0x00000040ff40723e */ /* 0x000fe200000010ff */
[----:B------:R-:W-:Y:S01]  /*5f80*/  @P1 STG.E.U16 desc[UR54][R4.64+0x90], R62 ;  /* 0x0000903e04001986 */ /* 0x000fe2000c101536 */
[----:B------:R-:W-:-:S02]  /*5f90*/  ISETP.GT.AND P1, PT, R0, 0x8, P3 ;  /* 0x000000080000780c */ /* 0x000fc40001f24270 */
[----:B------:R-:W-:Y:S01]  /*5fa0*/  F2FP.BF16.F32.PACK_AB R65, RZ, R65 ;  /* 0x00000041ff41723e */ /* 0x000fe200000010ff */
[----:B------:R-:W-:Y:S01]  /*5fb0*/  @P2 STG.E.U16 desc[UR54][R4.64+0x92], R63 ;  /* 0x0000923f04002986 */ /* 0x000fe2000c101536 */
[----:B------:R-:W-:Y:S02]  /*5fc0*/  ISETP.GT.AND P2, PT, R18, 0x58, PT ;  /* 0x000000581200780c */ /* 0x000fe40003f44270 */
[----:B------:R-:W-:Y:S01]  /*5fd0*/  ISETP.GT.AND P0, PT, R0, 0x8, P0 ;  /* 0x000000080000780c */ /* 0x000fe20000704270 */
[----:B------:R-:W-:Y:S01]  /*5fe0*/  @P4 STG.E.U16 desc[UR54][R2.64+0xa0], R64 ;  /* 0x0000a04002004986 */ /* 0x000fe2000c101536 */
[----:B------:R-:W-:Y:S02]  /*5ff0*/  ISETP.GT.AND P3, PT, R18, 0x59, PT ;  /* 0x000000591200780c */ /* 0x000fe40003f64270 */
[C---:B------:R-:W-:Y:S01]  /*6000*/  ISETP.GT.AND P4, PT, R0.reuse, RZ, P2 ;  /* 0x000000ff0000720c */ /* 0x040fe20001784270 */
[----:B------:R-:W-:Y:S01]  /*6010*/  @P5 STG.E.U16 desc[UR54][R2.64+0xa2], R65 ;  /* 0x0000a24102005986 */ /* 0x000fe2000c101536 */
[----:B------:R-:W-:-:S02]  /*6020*/  ISETP.GT.AND P5, PT, R0, RZ, P3 ;  /* 0x000000ff0000720c */ /* 0x000fc40001fa4270 */
[----:B------:R-:W-:Y:S02]  /*6030*/  F2FP.BF16.F32.PACK_AB R66, RZ, R66 ;  /* 0x00000042ff42723e */ /* 0x000fe400000010ff */
[----:B------:R-:W-:Y:S02]  /*6040*/  F2FP.BF16.F32.PACK_AB R67, RZ, R67 ;  /* 0x00000043ff43723e */ /* 0x000fe400000010ff */
[----:B------:R-:W-:Y:S01]  /*6050*/  F2FP.BF16.F32.PACK_AB R68, RZ, R68 ;  /* 0x00000044ff44723e */ /* 0x000fe200000010ff */
[----:B------:R-:W-:Y:S01]  /*6060*/  @P1 STG.E.U16 desc[UR54][R4.64+0xa0], R66 ;  /* 0x0000a04204001986 */ /* 0x000fe2000c101536 */
[C---:B------:R-:W-:Y:S02]  /*6070*/  ISETP.GT.AND P1, PT, R0.reuse, 0x8, P2 ;  /* 0x000000080000780c */ /* 0x040fe40001724270 */
[----:B------:R-:W-:Y:S01]  /*6080*/  F2FP.BF16.F32.PACK_AB R69, RZ, R69 ;  /* 0x00000045ff45723e */ /* 0x000fe200000010ff */
[----:B------:R-:W-:Y:S01]  /*6090*/  @P0 STG.E.U16 desc[UR54][R4.64+0xa2], R67 ;  /* 0x0000a24304000986 */ /* 0x000fe2000c101536 */
[----:B------:R-:W-:-:S02]  /*60a0*/  ISETP.GT.AND P2, PT, R0, 0x8, P3 ;  /* 0x000000080000780c */ /* 0x000fc40001f44270 */
[C---:B------:R-:W-:Y:S01]  /*60b0*/  ISETP.GT.AND P3, PT, R18.reuse, 0x60, PT ;  /* 0x000000601200780c */ /* 0x040fe20003f64270 */
[----:B------:R-:W-:Y:S01]  /*60c0*/  @P4 STG.E.U16 desc[UR54][R2.64+0xb0], R68 ;  /* 0x0000b04402004986 */ /* 0x000fe2000c101536 */
[----:B------:R-:W-:Y:S02]  /*60d0*/  ISETP.GT.AND P0, PT, R18, 0x61, PT ;  /* 0x000000611200780c */ /* 0x000fe40003f04270 */
[C---:B------:R-:W-:Y:S01]  /*60e0*/  ISETP.GT.AND P4, PT, R0.reuse, RZ, P3 ;  /* 0x000000ff0000720c */ /* 0x040fe20001f84270 */
[----:B------:R-:W-:Y:S01]  /*60f0*/  @P5 STG.E.U16 desc[UR54][R2.64+0xb2], R69 ;  /* 0x0000b24502005986 */ /* 0x000fe2000c101536 */
[----:B------:R-:W-:Y:S02]  /*6100*/  ISETP.GT.AND P5, PT, R0, RZ, P0 ;  /* 0x000000ff0000720c */ /* 0x000fe400007a4270 */
[----:B------:R-:W-:Y:S02]  /*6110*/  F2FP.BF16.F32.PACK_AB R70, RZ, R70 ;  /* 0x00000046ff46723e */ /* 0x000fe400000010ff */
[----:B------:R-:W-:-:S02]  /*6120*/  F2FP.BF16.F32.PACK_AB R71, RZ, R71 ;  /* 0x00000047ff47723e */ /* 0x000fc400000010ff */
[----:B------:R-:W-:Y:S01]  /*6130*/  F2FP.BF16.F32.PACK_AB R72, RZ, R72 ;  /* 0x00000048ff48723e */ /* 0x000fe200000010ff */
[----:B------:R-:W-:Y:S01]  /*6140*/  @P1 STG.E.U16 desc[UR54][R4.64+0xb0], R70 ;  /* 0x0000b04604001986 */ /* 0x000fe2000c101536 */
[----:B------:R-:W-:Y:S02]  /*6150*/  F2FP.BF16.F32.PACK_AB R73, RZ, R73 ;  /* 0x00000049ff49723e */ /* 0x000fe400000010ff */
[C---:B------:R-:W-:Y:S01]  /*6160*/  ISETP.GT.AND P1, PT, R0.reuse, 0x8, P3 ;  /* 0x000000080000780c */ /* 0x040fe20001f24270 */
[----:B------:R-:W-:Y:S01]  /*6170*/  @P2 STG.E.U16 desc[UR54][R4.64+0xb2], R71 ;  /* 0x0000b24704002986 */ /* 0x000fe2000c101536 */
[----:B------:R-:W-:Y:S02]  /*6180*/  ISETP.GT.AND P0, PT, R0, 0x8, P0 ;  /* 0x000000080000780c */ /* 0x000fe40000704270 */
[----:B------:R-:W-:Y:S01]  /*6190*/  F2FP.BF16.F32.PACK_AB R74, RZ, R74 ;  /* 0x0000004aff4a723e */ /* 0x000fe200000010ff */
[----:B------:R-:W-:Y:S01]  /*61a0*/  @P4 STG.E.U16 desc[UR54][R2.64+0xc0], R72 ;  /* 0x0000c04802004986 */ /* 0x000fe2000c101536 */
[----:B------:R-:W-:-:S02]  /*61b0*/  ISETP.GT.AND P4, PT, R18, 0x68, PT ;  /* 0x000000681200780c */ /* 0x000fc40003f84270 */
[----:B------:R-:W-:Y:S01]  /*61c0*/  F2FP.BF16.F32.PACK_AB R75, RZ, R75 ;  /* 0x0000004bff4b723e */ /* 0x000fe200000010ff */
[----:B------:R-:W-:Y:S01]  /*61d0*/  @P5 STG.E.U16 desc[UR54][R2.64+0xc2], R73 ;  /* 0x0000c24902005986 */ /* 0x000fe2000c101536 */
[----:B------:R-:W-:Y:S02]  /*61e0*/  ISETP.GT.AND P5, PT, R18, 0x69, PT ;  /* 0x000000691200780c */ /* 0x000fe40003fa4270 */
[C---:B------:R-:W-:Y:S01]  /*61f0*/  ISETP.GT.AND P2, PT, R0.reuse, RZ, P4 ;  /* 0x000000ff0000720c */ /* 0x040fe20002744270 */
[----:B------:R-:W-:Y:S01]  /*6200*/  @P1 STG.E.U16 desc[UR54][R4.64+0xc0], R74 ;  /* 0x0000c04a04001986 */ /* 0x000fe2000c101536 */
[----:B------:R-:W-:Y:S02]  /*6210*/  ISETP.GT.AND P6, PT, R0, RZ, P5 ;  /* 0x000000ff0000720c */ /* 0x000fe40002fc4270 */
[----:B------:R-:W-:Y:S01]  /*6220*/  F2FP.BF16.F32.PACK_AB R76, RZ, R76 ;  /* 0x0000004cff4c723e */ /* 0x000fe200000010ff */
[----:B------:R-:W-:Y:S01]  /*6230*/  @P0 STG.E.U16 desc[UR54][R4.64+0xc2], R75 ;  /* 0x0000c24b04000986 */ /* 0x000fe2000c101536 */
[----:B------:R-:W-:-:S02]  /*6240*/  F2FP.BF16.F32.PACK_AB R77, RZ, R77 ;  /* 0x0000004dff4d723e */ /* 0x000fc400000010ff */
[----:B------:R-:W-:Y:S02]  /*6250*/  ISETP.GT.AND P3, PT, R18, 0x70, PT ;  /* 0x000000701200780c */ /* 0x000fe40003f64270 */
[----:B------:R-:W-:Y:S02]  /*6260*/  ISETP.GT.AND P4, PT, R0, 0x8, P4 ;  /* 0x000000080000780c */ /* 0x000fe40002784270 */
[----:B------:R-:W-:Y:S01]  /*6270*/  F2FP.BF16.F32.PACK_AB R78, RZ, R78 ;  /* 0x0000004eff4e723e */ /* 0x000fe200000010ff */
[----:B------:R-:W-:Y:S01]  /*6280*/  @P2 STG.E.U16 desc[UR54][R2.64+0xd0], R76 ;  /* 0x0000d04c02002986 */ /* 0x000fe2000c101536 */
[----:B------:R-:W-:Y:S02]  /*6290*/  ISETP.GT.AND P2, PT, R18, 0x71, PT ;  /* 0x000000711200780c */ /* 0x000fe40003f44270 */
[----:B------:R-:W-:Y:S01]  /*62a0*/  F2FP.BF16.F32.PACK_AB R79, RZ, R79 ;  /* 0x0000004fff4f723e */ /* 0x000fe200000010ff */
[----:B------:R-:W-:Y:S01]  /*62b0*/  @P6 STG.E.U16 desc[UR54][R2.64+0xd2], R77 ;  /* 0x0000d24d02006986 */ /* 0x000fe2000c101536 */
[----:B------:R-:W-:-:S02]  /*62c0*/  ISETP.GT.AND P6, PT, R0, 0x8, P5 ;  /* 0x000000080000780c */ /* 0x000fc40002fc4270 */
[----:B------:R-:W-:Y:S02]  /*62d0*/  ISETP.GT.AND P5, PT, R0, RZ, P3 ;  /* 0x000000ff0000720c */ /* 0x000fe40001fa4270 */
[----:B------:R-:W-:Y:S01]  /*62e0*/  F2FP.BF16.F32.PACK_AB R80, RZ, R80 ;  /* 0x00000050ff50723e */ /* 0x000fe200000010ff */
[----:B------:R-:W-:Y:S01]  /*62f0*/  @P4 STG.E.U16 desc[UR54][R4.64+0xd0], R78 ;  /* 0x0000d04e04004986 */ /* 0x000fe2000c101536 */
[C---:B------:R-:W-:Y:S02]  /*6300*/  ISETP.GT.AND P1, PT, R18.reuse, 0x78, PT ;  /* 0x000000781200780c */ /* 0x040fe40003f24270 */
[----:B------:R-:W-:Y:S02]  /*6310*/  ISETP.GT.AND P0, PT, R18, 0x79, PT ;  /* 0x000000791200780c */ /* 0x000fe40003f04270 */
[C---:B------:R-:W-:Y:S02]  /*6320*/  ISETP.GT.AND P4, PT, R0.reuse, RZ, P2 ;  /* 0x000000ff0000720c */ /* 0x040fe40001784270 */
[C---:B------:R-:W-:Y:S01]  /*6330*/  ISETP.GT.AND P3, PT, R0.reuse, 0x8, P3 ;  /* 0x000000080000780c */ /* 0x040fe20001f64270 */
[----:B------:R-:W-:Y:S01]  /*6340*/  @P6 STG.E.U16 desc[UR54][R4.64+0xd2], R79 ;  /* 0x0000d24f04006986 */ /* 0x000fe2000c101536 */
[----:B------:R-:W-:-:S02]  /*6350*/  ISETP.GT.AND P2, PT, R0, 0x8, P2 ;  /* 0x000000080000780c */ /* 0x000fc40001744270 */
[C---:B------:R-:W-:Y:S01]  /*6360*/  ISETP.GT.AND P6, PT, R0.reuse, RZ, P0 ;  /* 0x000000ff0000720c */ /* 0x040fe200007c4270 */
[----:B------:R-:W-:Y:S01]  /*6370*/  @P5 STG.E.U16 desc[UR54][R2.64+0xe0], R80 ;  /* 0x0000e05002005986 */ /* 0x000fe2000c101536 */
[C---:B------:R-:W-:Y:S02]  /*6380*/  ISETP.GT.AND P5, PT, R0.reuse, RZ, P1 ;  /* 0x000000ff0000720c */ /* 0x040fe40000fa4270 */
[C---:B------:R-:W-:Y:S02]  /*6390*/  ISETP.GT.AND P1, PT, R0.reuse, 0x8, P1 ;  /* 0x000000080000780c */ /* 0x040fe40000f24270 */
[----:B------:R-:W-:Y:S02]  /*63a0*/  F2FP.BF16.F32.PACK_AB R81, RZ, R81 ;  /* 0x00000051ff51723e */ /* 0x000fe400000010ff */
[----:B------:R-:W-:Y:S02]  /*63b0*/  F2FP.BF16.F32.PACK_AB R82, RZ, R82 ;  /* 0x00000052ff52723e */ /* 0x000fe400000010ff */
[----:B------:R-:W-:Y:S01]  /*63c0*/  F2FP.BF16.F32.PACK_AB R83, RZ, R83 ;  /* 0x00000053ff53723e */ /* 0x000fe200000010ff */
[----:B------:R-:W-:Y:S01]  /*63d0*/  @P4 STG.E.U16 desc[UR54][R2.64+0xe2], R81 ;  /* 0x0000e25102004986 */ /* 0x000fe2000c101536 */
[----:B------:R-:W-:-:S02]  /*63e0*/  ISETP.GT.AND P0, PT, R0, 0x8, P0 ;  /* 0x000000080000780c */ /* 0x000fc40000704270 */
[----:B------:R-:W-:Y:S01]  /*63f0*/  F2FP.BF16.F32.PACK_AB R84, RZ, R84 ;  /* 0x00000054ff54723e */ /* 0x000fe200000010ff */
[----:B------:R-:W-:Y:S01]  /*6400*/  @P3 STG.E.U16 desc[UR54][R4.64+0xe0], R82 ;  /* 0x0000e05204003986 */ /* 0x000fe2000c101536 */
[----:B------:R-:W-:Y:S02]  /*6410*/  F2FP.BF16.F32.PACK_AB R85, RZ, R85 ;  /* 0x00000055ff55723e */ /* 0x000fe400000010ff */
[----:B------:R-:W-:Y:S01]  /*6420*/  F2FP.BF16.F32.PACK_AB R86, RZ, R86 ;  /* 0x00000056ff56723e */ /* 0x000fe200000010ff */
[----:B------:R-:W-:Y:S01]  /*6430*/  @P2 STG.E.U16 desc[UR54][R4.64+0xe2], R83 ;  /* 0x0000e25304002986 */ /* 0x000fe2000c101536 */
[----:B------:R-:W-:-:S03]  /*6440*/  F2FP.BF16.F32.PACK_AB R87, RZ, R87 ;  /* 0x00000057ff57723e */ /* 0x000fc600000010ff */
[----:B------:R-:W-:Y:S04]  /*6450*/  @P5 STG.E.U16 desc[UR54][R2.64+0xf0], R84 ;  /* 0x0000f05402005986 */ /* 0x000fe8000c101536 */
[----:B------:R0:W-:Y:S02]  /*6460*/  @P6 STG.E.U16 desc[UR54][R2.64+0xf2], R85 ;  /* 0x0000f25502006986 */ /* 0x0001e4000c101536 */
[----:B0-----:R-:W-:Y:S02]  /*6470*/  @P1 IMAD.MOV.U32 R2, RZ, RZ, R4 ;  /* 0x000000ffff021224 */ /* 0x001fe400078e0004 */
[----:B------:R-:W-:-:S05]  /*6480*/  @P1 IMAD.MOV.U32 R3, RZ, RZ, R5 ;  /* 0x000000ffff031224 */ /* 0x000fca00078e0005 */
[----:B------:R0:W-:Y:S04]  /*6490*/  @P1 STG.E.U16 desc[UR54][R2.64+0xf0], R86 ;  /* 0x0000f05602001986 */ /* 0x0001e8000c101536 */
[----:B------:R0:W-:Y:S02]  /*64a0*/  @P0 STG.E.U16 desc[UR54][R4.64+0xf2], R87 ;  /* 0x0000f25704000986 */ /* 0x0001e4000c101536 */
.L_x_157:
[----:B------:R-:W-:Y:S05]  /*64b0*/  BSYNC B0 ;  /* 0x0000000000007941 */ /* 0x000fea0003800000 */
.L_x_31:
[----:B0-----:R-:W-:Y:S01]  /*64c0*/  IMAD.U32 R2, RZ, RZ, UR52 ;  /* 0x00000034ff027e24 */ /* 0x001fe2000f8e00ff */
[----:B------:R-:W-:Y:S01]  /*64d0*/  ULDC.64 UR4, c[0x0][0x650] ;  /* 0x0001940000047ab9 */ /* 0x000fe20000000a00 */
[----:B------:R-:W-:Y:S01]  /*64e0*/  IMAD.U32 R3, RZ, RZ, UR53 ;  /* 0x00000035ff037e24 */ /* 0x000fe2000f8e00ff */
[----:B------:R0:W-:Y:S01]  /*64f0*/  SYNCS.ARRIVE.TRANS64.A1T0 RZ, [R96+UR50], RZ ;  /* 0x000000ff60ff79a7 */ /* 0x0001e20008100032 */
[----:B------:R-:W-:Y:S01]  /*6500*/  PRMT R0, RZ, 0x7610, R0 ;  /* 0x00007610ff007816 */ /* 0x000fe20000000000 */
[----:B------:R-:W-:Y:S01]  /*6510*/  IMAD.MOV.U32 R18, RZ, RZ, -0x1 ;  /* 0xffffffffff127424 */ /* 0x000fe200078e00ff */
[----:B------:R-:W-:Y:S01]  /*6520*/  LEA R16, P0, R2, R16, 0x1 ;  /* 0x0000001002107211 */ /* 0x000fe200078008ff */
[----:B------:R-:W-:Y:S02]  /*6530*/  IMAD.MOV.U32 R2, RZ, RZ, -0x1 ;  /* 0xffffffffff027424 */ /* 0x000fe400078e00ff */
[----:B------:R-:W-:Y:S01]  /*6540*/  IMAD.MOV.U32 R19, RZ, RZ, -0x1 ;  /* 0xffffffffff137424 */ /* 0x000fe200078e00ff */
[----:B------:R-:W-:-:S02]  /*6550*/  IADD3.X R17, R17, UR41, RZ, P0, !PT ;  /* 0x0000002911117c10 */ /* 0x000fc400087fe4ff */
[----:B------:R-:W-:-:S04]  /*6560*/  ISETP.GE.U32.AND P0, PT, R16, UR4, PT ;  /* 0x0000000410007c0c */ /* 0x000fc8000bf06070 */
[----:B------:R-:W-:-:S13]  /*6570*/  ISETP.GE.U32.AND.EX P0, PT, R17, UR5, PT, P0 ;  /* 0x0000000511007c0c */ /* 0x000fda000bf06100 */
[----:B0-----:R-:W-:Y:S05]  /*6580*/  @P0 BRA `(.L_x_158) ;  /* 0x0000000400700947 */ /* 0x001fea0003800000 */
[----:B------:R-:W0:Y:S01]  /*6590*/  S2UR UR7, SR_CTAID.X ;  /* 0x00000000000779c3 */ /* 0x000e220000002500 */
[----:B------:R-:W-:Y:S01]  /*65a0*/  ULDC.64 UR4, c[0x0][0x628] ;  /* 0x00018a0000047ab9 */ /* 0x000fe20000000a00 */
[----:B------:R-:W-:Y:S01]  /*65b0*/  ULDC UR6, c[0x0][0x150] ;  /* 0x0000540000067ab9 */ /* 0x000fe20000000800 */
[----:B------:R-:W-:Y:S01]  /*65c0*/  ISETP.NE.U32.AND P0, PT, RZ, UR4, PT ;  /* 0x00000004ff007c0c */ /* 0x000fe2000bf05070 */
[----:B------:R-:W-:Y:S01]  /*65d0*/  ULDC UR15, c[0x0][0x630] ;  /* 0x00018c00000f7ab9 */ /* 0x000fe20000000800 */
[C---:B------:R-:W-:Y:S02]  /*65e0*/  R2UR UR17, R16.reuse ;  /* 0x00000000101172ca */ /* 0x040fe400000e0000 */
[----:B------:R-:W-:Y:S01]  /*65f0*/  ISETP.NE.AND.EX P0, PT, RZ, UR5, PT, P0 ;  /* 0x00000005ff007c0c */ /* 0x000fe2000bf05300 */
[----:B------:R-:W1:Y:S01]  /*6600*/  S2UR UR16, SR_CTAID.Y ;  /* 0x00000000001079c3 */ /* 0x000e620000002600 */
[----:B------:R-:W-:Y:S02]  /*6610*/  R2UR UR12, R16 ;  /* 0x00000000100c72ca */ /* 0x000fe400000e0000 */
[----:B------:R-:W-:-:S02]  /*6620*/  R2UR UR13, R17 ;  /* 0x00000000110d72ca */ /* 0x000fc400000e0000 */
[----:B0-----:R-:W-:-:S05]  /*6630*/  I2FP.F32.U32 R0, UR7 ;  /* 0x0000000700007c45 */ /* 0x001fca0008201000 */
[----:B------:R-:W-:Y:S01]  /*6640*/  FMUL R0, R0, UR6 ;  /* 0x0000000600007c20 */ /* 0x000fe20008400000 */
[----:B------:R-:W-:Y:S01]  /*6650*/  ULDC UR6, c[0x0][0x154] ;  /* 0x0000550000067ab9 */ /* 0x000fe20000000800 */
[----:B-1----:R-:W-:-:S04]  /*6660*/  I2FP.F32.U32 R2, UR16 ;  /* 0x0000001000027c45 */ /* 0x002fc80008201000 */
[----:B------:R-:W0:Y:S01]  /*6670*/  F2I.U32.TRUNC.NTZ R0, R0 ;  /* 0x0000000000007305 */ /* 0x000e22000020f000 */
[----:B------:R-:W-:Y:S01]  /*6680*/  FMUL R2, R2, UR6 ;  /* 0x0000000602027c20 */ /* 0x000fe20008400000 */
[----:B------:R-:W-:Y:S06]  /*6690*/  @!P0 BRA `(.L_x_159) ;  /* 0x0000000000308947 */ /* 0x000fec0003800000 */
        /* <DEDUP_REMOVED lines=12> */
.L_x_159:
[----:B------:R-:W-:Y:S01]  /*6760*/  USHF.R.U64 UR6, UR12, UR15, UR13 ;  /* 0x0000000f0c067299 */ /* 0x000fe2000800120d */
[----:B------:R-:W-:Y:S01]  /*6770*/  R2UR UR5, R17 ;  /* 0x00000000110572ca */ /* 0x000fe200000e0000 */
[----:B------:R-:W-:Y:S01]  /*6780*/  USHF.R.U32.HI UR4, URZ, UR15, UR13 ;  /* 0x0000000f3f047299 */ /* 0x000fe2000801160d */
[----:B------:R-:W1:Y:S01]  /*6790*/  F2I.U32.TRUNC.NTZ R2, R2 ;  /* 0x0000000200027305 */ /* 0x000e62000020f000 */
[----:B------:R-:W-:Y:S01]  /*67a0*/  UIADD3 UR9, UP0, URZ, -UR6, URZ ;  /* 0x800000063f097290 */ /* 0x000fe2000ff1e03f */
[----:B------:R-:W-:Y:S01]  /*67b0*/  ULDC.64 UR10, c[0x0][0x620] ;  /* 0x00018800000a7ab9 */ /* 0x000fe20000000a00 */
[----:B------:R-:W-:Y:S02]  /*67c0*/  ULDC UR14, c[0x0][0x608] ;  /* 0x00018200000e7ab9 */ /* 0x000fe40000000800 */
[----:B------:R-:W-:Y:S01]  /*67d0*/  UIADD3.X UR4, URZ, ~UR4, URZ, UP0, !UPT ;  /* 0x800000043f047290 */ /* 0x000fe200087fe43f */
[----:B------:R-:W-:Y:S01]  /*67e0*/  ULDC UR15, c[0x0][0x658] ;  /* 0x00019600000f7ab9 */ /* 0x000fe20000000800 */
[----:B------:R-:W-:-:S02]  /*67f0*/  ULDC UR12, c[0x0][0x144] ;  /* 0x00005100000c7ab9 */ /* 0x000fc40000000800 */
[----:B------:R-:W-:Y:S01]  /*6800*/  UIMAD UR8, UR4, UR10, URZ ;  /* 0x0000000a040872a4 */ /* 0x000fe2000f8e023f */
[----:B------:R-:W-:Y:S02]  /*6810*/  ULDC UR22, c[0x0][0x148] ;  /* 0x0000520000167ab9 */ /* 0x000fe40000000800 */
[----:B------:R-:W-:Y:S01]  /*6820*/  UMOV UR4, UR17 ;  /* 0x0000001100047c82 */ /* 0x000fe20008000000 */
[----:B------:R-:W-:Y:S02]  /*6830*/  UIMAD UR8, UR9, UR11, UR8 ;  /* 0x0000000b090872a4 */ /* 0x000fe4000f8e0208 */
[----:B------:R-:W-:Y:S01]  /*6840*/  UIMAD.WIDE.U32 UR4, UR9, UR10, UR4 ;  /* 0x0000000a090472a5 */ /* 0x000fe2000f8e0004 */
[----:B0-----:R-:W-:Y:S01]  /*6850*/  R2UR UR9, R0 ;  /* 0x00000000000972ca */ /* 0x001fe200000e0000 */
[----:B------:R-:W-:Y:S01]  /*6860*/  ULDC UR20, c[0x0][0x648] ;  /* 0x0001920000147ab9 */ /* 0x000fe20000000800 */
[----:B-1----:R-:W-:Y:S01]  /*6870*/  R2UR UR13, R2 ;  /* 0x00000000020d72ca */ /* 0x002fe200000e0000 */
[----:B------:R-:W-:Y:S01]  /*6880*/  UIADD3 UR8, UR5, UR8, URZ ;  /* 0x0000000805087290 */ /* 0x000fe2000fffe03f */
[----:B------:R-:W-:-:S02]  /*6890*/  ULDC UR21, c[0x0][0x638] ;  /* 0x00018e0000157ab9 */ /* 0x000fc40000000800 */
[----:B------:R-:W-:Y:S02]  /*68a0*/  ULDC UR5, c[0x0][0x618] ;  /* 0x0001860000057ab9 */ /* 0x000fe40000000800 */
[----:B------:R-:W-:Y:S02]  /*68b0*/  USHF.R.U64 UR10, UR4, UR5, UR8 ;  /* 0x00000005040a7299 */ /* 0x000fe40008001208 */
[----:B------:R-:W-:-:S03]  /*68c0*/  USHF.R.U32.HI UR8, URZ, UR5, UR8 ;  /* 0x000000053f087299 */ /* 0x000fc60008011608 */
[----:B------:R-:W-:Y:S01]  /*68d0*/  ULDC.64 UR4, c[0x0][0x640] ;  /* 0x0001900000047ab9 */ /* 0x000fe20000000a00 */
[----:B------:R-:W-:Y:S01]  /*68e0*/  USHF.R.U64 UR11, UR10, UR14, UR8 ;  /* 0x0000000e0a0b7299 */ /* 0x000fe20008001208 */
[----:B------:R-:W-:Y:S01]  /*68f0*/  ISETP.NE.U32.AND P0, PT, RZ, UR4, PT ;  /* 0x00000004ff007c0c */ /* 0x000fe2000bf05070 */
[----:B------:R-:W-:Y:S02]  /*6900*/  USHF.R.U32.HI UR8, URZ, UR14, UR8 ;  /* 0x0000000e3f087299 */ /* 0x000fe40008011608 */
[----:B------:R-:W-:Y:S01]  /*6910*/  UIADD3 UR9, -UR9, URZ, URZ ;  /* 0x0000003f09097290 */ /* 0x000fe2000fffe13f */
[----:B------:R-:W-:Y:S01]  /*6920*/  ISETP.NE.AND.EX P0, PT, RZ, UR5, PT, P0 ;  /* 0x00000005ff007c0c */ /* 0x000fe2000bf05300 */
[----:B------:R-:W-:Y:S02]  /*6930*/  USHF.R.U64 UR17, UR11, UR15, UR8 ;  /* 0x0000000f0b117299 */ /* 0x000fe40008001208 */
[----:B------:R-:W-:Y:S02]  /*6940*/  UIADD3 UR18, -UR13, URZ, URZ ;  /* 0x0000003f0d127290 */ /* 0x000fe4000fffe13f */
[----:B------:R-:W-:-:S02]  /*6950*/  USHF.R.U32.HI UR15, URZ, UR15, UR8 ;  /* 0x0000000f3f0f7299 */ /* 0x000fc40008011608 */
[----:B------:R-:W-:Y:S01]  /*6960*/  UIMAD UR19, UR12, UR9, UR7 ;  /* 0x000000090c1372a4 */ /* 0x000fe2000f8e0207 */
[----:B------:R-:W-:-:S05]  /*6970*/  UMOV UR14, UR17 ;  /* 0x00000011000e7c82 */ /* 0x000fca0008000000 */
[----:B------:R-:W-:Y:S06]  /*6980*/  @!P0 BRA `(.L_x_160) ;  /* 0x0000000000288947 */ /* 0x000fec0003800000 */
        /* <DEDUP_REMOVED lines=10> */
.L_x_160:
        /* <DEDUP_REMOVED lines=9> */
[----:B------:R-:W-:Y:S01]  /*6ac0*/  UIMAD UR5, UR7, UR21, UR17 ;  /* 0x00000015070572a4 */ /* 0x000fe2000f8e0211 */
[----:B------:R-:W-:Y:S02]  /*6ad0*/  ULDC UR8, c[0x0][0x600] ;  /* 0x0001800000087ab9 */ /* 0x000fe40000000800 */
[----:B------:R-:W-:Y:S01]  /*6ae0*/  ULDC UR7, c[0x0][0x610] ;  /* 0x0001840000077ab9 */ /* 0x000fe20000000800 */
[----:B------:R-:W-:Y:S02]  /*6af0*/  UIMAD UR5, UR5, UR8, UR10 ;  /* 0x00000008050572a4 */ /* 0x000fe4000f8e020a */
[----:B------:R-:W-:-:S04]  /*6b00*/  UIMAD UR4, UR4, UR7, UR19 ;  /* 0x00000007040472a4 */ /* 0x000fc8000f8e0213 */
[----:B------:R-:W-:Y:S02]  /*6b10*/  USEL UR7, UR5, UR4, !UP0 ;  /* 0x0000000405077287 */ /* 0x000fe4000c000000 */
[----:B------:R-:W-:-:S04]  /*6b20*/  USEL UR4, UR4, UR5, !UP0 ;  /* 0x0000000504047287 */ /* 0x000fc8000c000000 */
[----:B------:R-:W-:Y:S02]  /*6b30*/  IMAD.U32 R2, RZ, RZ, UR7 ;  /* 0x00000007ff027e24 */ /* 0x000fe4000f8e00ff */
[----:B------:R-:W-:-:S07]  /*6b40*/  IMAD.U32 R18, RZ, RZ, UR4 ;  /* 0x00000004ff127e24 */ /* 0x000fce000f8e00ff */
.L_x_158:
[----:B------:R-:W-:Y:S01]  /*6b50*/  UIADD3 UR45, UR36, UR45, URZ ;  /* 0x0000002d242d7290 */ /* 0x000fe2000fffe03f */
[----:B------:R-:W-:Y:S02]  /*6b60*/  LOP3.LUT P0, RZ, R0, 0xff, RZ, 0xc0, !PT ;  /* 0x000000ff00ff7812 */ /* 0x000fe4000780c0ff */
[----:B------:R-:W-:Y:S01]  /*6b70*/  LOP3.LUT R98, R98, 0x1, RZ, 0x3c, !PT ;  /* 0x0000000162627812 */ /* 0x000fe200078e3cff */
[----:B------:R-:W-:Y:S02]  /*6b80*/  USHF.R.U32.HI UR4, URZ, 0x2, UR45 ;  /* 0x000000023f047899 */ /* 0x000fe4000801162d */
[----:B------:R-:W-:Y:S02]  /*6b90*/  UISETP.GT.U32.AND UP0, UPT, UR45, 0x3, UPT ;  /* 0x000000032d00788c */ /* 0x000fe4000bf04070 */
[----:B------:R-:W-:Y:S02]  /*6ba0*/  ULOP3.LUT UR4, UR4, 0x1, URZ, 0xc0, !UPT ;  /* 0x0000000104047892 */ /* 0x000fe4000f8ec03f */
[----:B------:R-:W-:-:S02]  /*6bb0*/  UISETP.LT.U32.AND UP0, UPT, UR36, 0x4, UP0 ;  /* 0x000000042400788c */ /* 0x000fc40008701070 */
[----:B------:R-:W-:Y:S02]  /*6bc0*/  UISETP.NE.U32.AND UP1, UPT, UR4, 0x1, UPT ;  /* 0x000000010400788c */ /* 0x000fe4000bf25070 */
[----:B------:R-:W-:Y:S02]  /*6bd0*/  USEL UR5, URZ, 0x1, !UP0 ;  /* 0x000000013f057887 */ /* 0x000fe4000c000000 */
[----:B------:R-:W-:Y:S02]  /*6be0*/  UISETP.GT.U32.AND UP1, UPT, UR36, 0x3, !UP1 ;  /* 0x000000032400788c */ /* 0x000fe4000cf24070 */
[----:B------:R-:W-:Y:S02]  /*6bf0*/  ULOP3.LUT UR45, UR45, 0x3, URZ, 0xc0, !UPT ;  /* 0x000000032d2d7892 */ /* 0x000fe4000f8ec03f */
[----:B------:R-:W-:-:S04]  /*6c00*/  USEL UR4, URZ, 0x1, !UP1 ;  /* 0x000000013f047887 */ /* 0x000fc8000c800000 */
[----:B------:R-:W-:Y:S01]  /*6c10*/  ULOP3.LUT UR48, UR4, UR48, UR5, 0x96, !UPT ;  /* 0x0000003004307292 */ /* 0x000fe2000f8e9605 */
[----:B------:R-:W-:Y:S11]  /*6c20*/  @P0 BRA `(.L_x_161) ;  /* 0xffffffa8007c0947 */ /* 0x000ff6000383ffff */
[----:B------:R-:W-:Y:S05]  /*6c30*/  EXIT ;  /* 0x000000000000794d */ /* 0x000fea0003800000 */
.L_x_12:
[----:B------:R-:W-:-:S08]  /*6c40*/  ISETP.NE.AND P0, PT, RZ, UR8, PT ;  /* 0x00000008ff007c0c */ /* 0x000fd0000bf05270 */
[----:B-----5:R-:W0:-:S00]  /*6c50*/  USETMAXREG.DEALLOC.CTAPOOL 0x28 ;  /* 0x00000028000079c8 */ /* 0x020e0000080e0500 */
[----:B------:R-:W-:Y:S05]  /*6c60*/  @P0 EXIT ;  /* 0x000000000000094d */ /* 0x000fea0003800000 */
[----:B0-----:R-:W-:Y:S01]  /*6c70*/  LOP3.LUT P0, RZ, R0, 0xff, RZ, 0xc0, !PT ;  /* 0x000000ff00ff7812 */ /* 0x001fe2000780c0ff */
[----:B------:R-:W-:Y:S02]  /*6c80*/  IMAD.MOV.U32 R8, RZ, RZ, 0x1 ;  /* 0x00000001ff087424 */ /* 0x000fe400078e00ff */
[----:B------:R-:W-:-:S10]  /*6c90*/  IMAD.MOV.U32 R0, RZ, RZ, RZ ;  /* 0x000000ffff007224 */ /* 0x000fd400078e00ff */
[----:B------:R-:W-:Y:S05]  /*6ca0*/  @!P0 BRA `(.L_x_162) ;  /* 0x0000000c00448947 */ /* 0x000fea0003800000 */
[----:B------:R-:W-:Y:S01]  /*6cb0*/  LOP3.LUT P0, RZ, R4, 0x1f, RZ, 0xc0, !PT ;  /* 0x0000001f04ff7812 */ /* 0x000fe2000780c0ff */
[----:B------:R-:W-:Y:S01]  /*6cc0*/  ULDC UR5, c[0x0][0x658] ;  /* 0x0001960000057ab9 */ /* 0x000fe20000000800 */
[----:B------:R-:W-:Y:S01]  /*6cd0*/  UMOV UR6, 0xffffffff ;  /* 0xffffffff00067882 */ /* 0x000fe20000000000 */
[----:B------:R-:W-:Y:S01]  /*6ce0*/  BSSY B0, `(.L_x_162) ;  /* 0x00000cd000007945 */ /* 0x000fe20003800000 */
[----:B------:R-:W-:Y:S01]  /*6cf0*/  USHF.L.U32 UR6, UR6, UR5, URZ ;  /* 0x0000000506067299 */ /* 0x000fe2000800063f */
[C---:B------:R-:W-:Y:S01]  /*6d00*/  ISETP.NE.AND P3, PT, R3.reuse, RZ, PT ;  /* 0x000000ff0300720c */ /* 0x040fe20003f65270 */
[----:B------:R-:W-:Y:S01]  /*6d10*/  IMAD.MOV.U32 R9, RZ, RZ, 0x1 ;  /* 0x00000001ff097424 */ /* 0x000fe200078e00ff */
[----:B------:R-:W-:Y:S01]  /*6d20*/  ISETP.NE.OR P0, PT, R3, RZ, !P0 ;  /* 0x000000ff0300720c */ /* 0x000fe20004705670 */
[----:B------:R-:W-:Y:S01]  /*6d30*/  IMAD.MOV.U32 R8, RZ, RZ, 0x1 ;  /* 0x00000001ff087424 */ /* 0x000fe200078e00ff */
[----:B------:R-:W-:Y:S01]  /*6d40*/  ULDC UR4, c[0x0][0x600] ;  /* 0x0001800000047ab9 */ /* 0x000fe20000000800 */
[----:B------:R-:W-:Y:S01]  /*6d50*/  IMAD.MOV.U32 R0, RZ, RZ, RZ ;  /* 0x000000ffff007224 */ /* 0x000fe200078e00ff */
[----:B------:R-:W-:Y:S01]  /*6d60*/  UMOV UR7, 0x1 ;  /* 0x0000000100077882 */ /* 0x000fe20000000000 */
[----:B------:R-:W-:-:S02]  /*6d70*/  UIADD3 UR21, UR37, 0x1, URZ ;  /* 0x0000000125157890 */ /* 0x000fc4000fffe03f */
[----:B------:R-:W-:Y:S02]  /*6d80*/  ULOP3.LUT UR13, UR40, 0x2, URZ, 0xfc, !UPT ;  /* 0x00000002280d7892 */ /* 0x000fe4000f8efc3f */
[----:B------:R-:W-:Y:S02]  /*6d90*/  UIADD3 UR4, UR4, -0x1, URZ ;  /* 0xffffffff04047890 */ /* 0x000fe4000fffe03f */
[----:B------:R-:W-:Y:S02]  /*6da0*/  USHF.L.U32 UR5, UR7, UR5, URZ ;  /* 0x0000000507057299 */ /* 0x000fe4000800063f */
[----:B------:R-:W-:Y:S01]  /*6db0*/  ULOP3.LUT UR6, URZ, UR6, URZ, 0x33, !UPT ;  /* 0x000000063f067292 */ /* 0x000fe2000f8e333f */
[----:B------:R-:W-:-:S11]  /*6dc0*/  ULDC.64 UR30, c[0x0][0x198] ;  /* 0x00006600001e7ab9 */ /* 0x000fd60000000a00 */
.L_x_174:
[----:B------:R-:W-:-:S03]  /*6dd0*/  UMOV UR7, 0xffffffff ;  /* 0xffffffff00077882 */ /* 0x000fc60000000000 */
[----:B------:R-:W-:Y:S05]  /*6de0*/  BRA.DIV UR7, `(.L_x_163) ;  /* 0x00000012070c7947 */ /* 0x000fea000b800000 */
[----:B------:R-:W-:-:S13]  /*6df0*/  ELECT P6, URZ, PT ;  /* 0x00000000003f782f */ /* 0x000fda00038c0000 */
.L_x_187:
[----:B------:R-:W0:Y:S01]  /*6e00*/  LDC R3, c[0x0][0x28c] ;  /* 0x0000a300ff037b82 */ /* 0x000e220000000800 */
[----:B------:R-:W-:Y:S01]  /*6e10*/  BSSY B1, `(.L_x_164) ;  /* 0x0000044000017945 */ /* 0x000fe20003800000 */
[----:B0-----:R-:W-:-:S13]  /*6e20*/  ISETP.LT.OR P6, PT, R3, 0x1, !P6 ;  /* 0x000000010300780c */ /* 0x001fda00077c1670 */
[----:B------:R-:W-:Y:S05]  /*6e30*/  @P6 BRA `(.L_x_165) ;  /* 0x0000000400046947 */ /* 0x000fea0003800000 */
[----:B------:R-:W-:Y:S02]  /*6e40*/  IMAD.SHL.U32 R6, R2, 0x80, RZ ;  /* 0x0000008002067824 */ /* 0x000fe400078e00ff */
[----:B------:R-:W-:Y:S02]  /*6e50*/  IMAD.SHL.U32 R18, R18, 0x40, RZ ;  /* 0x0000004012127824 */ /* 0x000fe400078e00ff */
[----:B------:R-:W-:Y:S02]  /*6e60*/  IMAD.MOV.U32 R11, RZ, RZ, RZ ;  /* 0x000000ffff0b7224 */ /* 0x000fe400078e00ff */
[----:B------:R-:W-:Y:S02]  /*6e70*/  IMAD.U32 R12, RZ, RZ, UR21 ;  /* 0x00000015ff0c7e24 */ /* 0x000fe4000f8e00ff */
[----:B------:R-:W-:Y:S02]  /*6e80*/  IMAD.MOV.U32 R2, RZ, RZ, R8 ;  /* 0x000000ffff027224 */ /* 0x000fe400078e0008 */
[----:B------:R-:W-:-:S07]  /*6e90*/  IMAD.MOV.U32 R3, RZ, RZ, R0 ;  /* 0x000000ffff037224 */ /* 0x000fce00078e0000 */
.L_x_169:
[----:B------:R-:W0:Y:S01]  /*6ea0*/  S2R R5, SR_CgaCtaId ;  /* 0x0000000000057919 */ /* 0x000e220000008800 */
[----:B------:R-:W-:-:S04]  /*6eb0*/  MOV R4, 0x400 ;  /* 0x0000040000047802 */ /* 0x000fc80000000f00 */
[----:B0-----:R-:W-:Y:S02]  /*6ec0*/  LEA R10, R5, R4, 0x18 ;  /* 0x00000004050a7211 */ /* 0x001fe400078ec0ff */
[----:B------:R-:W-:Y:S01]  /*6ed0*/  SHF.L.U32 R4, R2, 0x1f, RZ ;  /* 0x0000001f02047819 */ /* 0x000fe200000006ff */
[----:B------:R-:W0:Y:S02]  /*6ee0*/  @!P3 LDC R5, c[0x0][0x500] ;  /* 0x00014000ff05bb82 */ /* 0x000e240000000800 */
[----:B------:R-:W-:-:S04]  /*6ef0*/  IMAD R7, R3, 0x8, R10 ;  /* 0x0000000803077824 */ /* 0x000fc800078e020a */
[----:B------:R-:W1:Y:S02]  /*6f00*/  SYNCS.PHASECHK.TRANS64.TRYWAIT P1, [R7+URZ+0x20], R4 ;  /* 0x00002004070075a7 */ /* 0x000e64000802017f */
[----:B-1----:R-:W-:Y:S05]  /*6f10*/  @!P1 BRA `(.L_x_166) ;  /* 0x0000000c00e09947 */ /* 0x002fea0003800000 */
.L_x_188:
[----:B------:R-:W-:Y:S01]  /*6f20*/  UPRMT UR7, UR13, 0x9910, URZ ;  /* 0x000099100d077896 */ /* 0x000fe2000800003f */
[----:B0-----:R0:W-:Y:S03]  /*6f30*/  @!P3 SYNCS.ARRIVE.TRANS64 RZ, [R7+URZ], R5 ;  /* 0x0000000507ffb9a7 */ /* 0x0011e6000800003f */
[----:B------:R-:W-:-:S06]  /*6f40*/  UISETP.NE.AND UP0, UPT, UR7, 0x2, UPT ;  /* 0x000000020700788c */ /* 0x000fcc000bf05270 */
[----:B------:R-:W-:-:S13]  /*6f50*/  PLOP3.LUT P1, PT, PT, PT, UP0, 0x80, 0x0 ;  /* 0x000000000000781c */ /* 0x000fda0003f2f008 */
[----:B0-----:R-:W-:Y:S05]  /*6f60*/  @P1 BRA `(.L_x_167) ;  /* 0x0000000000041947 */ /* 0x001fea0003800000 */
[----:B------:R-:W-:Y:S01]  /*6f70*/  BPT.TRAP 0x1 ;  /* 0x000000040000795c */ /* 0x000fe20000300000 */
.L_x_167:
[----:B------:R-:W-:Y:S05]  /*6f80*/  @P0 BRA `(.L_x_168) ;  /* 0x0000000000040947 */ /* 0x000fea0003800000 */
[----:B------:R-:W-:Y:S01]  /*6f90*/  BPT.TRAP 0x1 ;  /* 0x000000040000795c */ /* 0x000fe20000300000 */
.L_x_168:
[--C-:B-1----:R-:W-:Y:S01]  /*6fa0*/  IMAD R4, R3, 0x4000, R10.reuse ;  /* 0x0000400003047824 */ /* 0x102fe200078e020a */
[----:B------:R-:W-:Y:S01]  /*6fb0*/  R2UR UR34, R11 ;  /* 0x000000000b2272ca */ /* 0x000fe200000e0000 */
[----:B------:R-:W-:Y:S01]  /*6fc0*/  IMAD R10, R3, 0x8000, R10 ;  /* 0x00008000030a7824 */ /* 0x000fe200078e020a */
[----:B------:R-:W-:Y:S01]  /*6fd0*/  R2UR UR33, R7 ;  /* 0x00000000072172ca */ /* 0x000fe200000e0000 */
[----:B------:R-:W-:Y:S01]  /*6fe0*/  VIADD R12, R12, 0xffffffff ;  /* 0xffffffff0c0c7836 */ /* 0x000fe20000000000 */
[----:B------:R-:W-:Y:S01]  /*6ff0*/  R2UR UR24, R4 ;  /* 0x00000000041872ca */ /* 0x000fe200000e0000 */
[----:B------:R-:W-:Y:S01]  /*7000*/  UIADD3 UR14, UP0, UR30, 0xf0, URZ ;  /* 0x000000f01e0e7890 */ /* 0x000fe2000ff1e03f */
[----:B------:R-:W-:Y:S01]  /*7010*/  R2UR UR8, R10 ;  /* 0x000000000a0872ca */ /* 0x000fe200000e0000 */
[----:B------:R-:W-:Y:S01]  /*7020*/  UIADD3 UR42, UP1, UR30, 0x1f0, URZ ;  /* 0x000001f01e2a7890 */ /* 0x000fe2000ff3e03f */
[----:B------:R-:W-:Y:S01]  /*7030*/  R2UR UR36, R19 ;  /* 0x00000000132472ca */ /* 0x000fe200000e0000 */
[----:B------:R-:W-:Y:S01]  /*7040*/  UIADD3.X UR15, URZ, UR31, URZ, UP0, !UPT ;  /* 0x0000001f3f0f7290 */ /* 0x000fe200087fe43f */
[----:B------:R-:W-:Y:S01]  /*7050*/  R2UR UR35, R18 ;  /* 0x00000000122372ca */ /* 0x000fe200000e0000 */
[----:B------:R-:W-:Y:S01]  /*7060*/  UIADD3.X UR43, URZ, UR31, URZ, UP1, !UPT ;  /* 0x0000001f3f2b7290 */ /* 0x000fe20008ffe43f */
[----:B------:R-:W-:Y:S01]  /*7070*/  R2UR UR19, R6 ;  /* 0x00000000061372ca */ /* 0x000fe200000e0000 */
[----:B------:R-:W-:Y:S01]  /*7080*/  UIADD3 UR26, UR34, 0x40, URZ ;  /* 0x00000040221a7890 */ /* 0x000fe2000fffe03f */
[----:B------:R-:W-:Y:S01]  /*7090*/  ISETP.GT.AND P2, PT, R12, 0x1, PT ;  /* 0x000000010c00780c */ /* 0x000fe20003f44270 */
[----:B------:R-:W-:Y:S01]  /*70a0*/  VIADD R3, R3, 0x1 ;  /* 0x0000000103037836 */ /* 0x000fe20000000000 */
[----:B------:R-:W-:Y:S01]  /*70b0*/  UMOV UR22, 0x0 ;  /* 0x0000000000167882 */ /* 0x000fe20000000000 */
[----:B------:R-:W-:Y:S01]  /*70c0*/  UIADD3 UR32, UR24, 0x180, URZ ;  /* 0x0000018018207890 */ /* 0x000fe2000fffe03f */
[----:B------:R-:W-:Y:S01]  /*70d0*/  VIADD R11, R11, 0x80 ;  /* 0x000000800b0b7836 */ /* 0x000fe20000000000 */
[----:B------:R-:W-:Y:S01]  /*70e0*/  UIADD3 UR24, UR24, 0x2180, URZ ;  /* 0x0000218018187890 */ /* 0x000fe2000fffe03f */
[----:B------:R-:W-:Y:S01]  /*70f0*/  ISETP.NE.AND P1, PT, R3, 0x4, PT ;  /* 0x000000040300780c */ /* 0x000fe20003f25270 */
[----:B------:R-:W-:-:S02]  /*7100*/  UIADD3 UR16, UR8, 0x10180, URZ ;  /* 0x0001018008107890 */ /* 0x000fc4000fffe03f */
[----:B------:R-:W-:Y:S01]  /*7110*/  UIADD3 UR8, UR8, 0x14180, URZ ;  /* 0x0001418008087890 */ /* 0x000fe2000fffe03f */
[----:B------:R-:W-:Y:S01]  /*7120*/  SEL R5, RZ, 0x1, P1 ;  /* 0x00000001ff057807 */ /* 0x000fe20000800000 */
[----:B------:R-:W-:Y:S01]  /*7130*/  UMOV UR23, 0x10000000 ;  /* 0x1000000000177882 */ /* 0x000fe20000000000 */
[----:B------:R-:W-:Y:S01]  /*7140*/  UMOV UR25, UR33 ;  /* 0x0000002100197c82 */ /* 0x000fe20008000000 */
[----:B------:R-:W-:Y:S01]  /*7150*/  UMOV UR28, UR36 ;  /* 0x00000024001c7c82 */ /* 0x000fe20008000000 */
[----:B------:R-:W-:Y:S01]  /*7160*/  UMOV UR27, UR35 ;  /* 0x00000023001b7c82 */ /* 0x000fe20008000000 */
[----:B------:R-:W-:Y:S01]  /*7170*/  UMOV UR17, UR33 ;  /* 0x0000002100117c82 */ /* 0x000fe20008000000 */
[----:B------:R-:W-:Y:S01]  /*7180*/  UMOV UR18, UR34 ;  /* 0x0000002200127c82 */ /* 0x000fe20008000000 */
[----:B------:R-:W-:Y:S01]  /*7190*/  UMOV UR20, UR36 ;  /* 0x0000002400147c82 */ /* 0x000fe20008000000 */
[----:B------:R0:W-:Y:S01]  /*71a0*/  UTMALDG.3D [UR32], [UR14], desc[UR22] ;  /* 0x000016200e0075b4 */ /* 0x0001e20008011000 */
[----:B------:R-:W-:Y:S01]  /*71b0*/  UMOV UR9, UR33 ;  /* 0x0000002100097c82 */ /* 0x000fe20008000000 */
[----:B------:R-:W-:Y:S01]  /*71c0*/  UMOV UR11, UR19 ;  /* 0x00000013000b7c82 */ /* 0x000fe20008000000 */
[----:B------:R-:W-:Y:S01]  /*71d0*/  UMOV UR12, UR36 ;  /* 0x00000024000c7c82 */ /* 0x000fe20008000000 */
[----:B------:R-:W-:Y:S01]  /*71e0*/  UMOV UR10, UR26 ;  /* 0x0000001a000a7c82 */ /* 0x000fe20008000000 */
[----:B------:R-:W-:-:S02]  /*71f0*/  LOP3.LUT R2, R2, R5, RZ, 0x3c, !PT ;  /* 0x0000000502027212 */ /* 0x000fc400078e3cff */
[----:B------:R-:W-:Y:S01]  /*7200*/  SEL R3, R3, RZ, P1 ;  /* 0x000000ff03037207 */ /* 0x000fe20000800000 */
[----:B------:R0:W-:Y:S01]  /*7210*/  UTMALDG.3D [UR24], [UR14], desc[UR22] ;  /* 0x000016180e0075b4 */ /* 0x0001e20008011000 */
[----:B------:R0:W-:Y:S01]  /*7220*/  UTMALDG.3D [UR16], [UR42], desc[UR22] ;  /* 0x000016102a0075b4 */ /* 0x0001e20008011000 */
[----:B------:R0:W-:Y:S02]  /*7230*/  UTMALDG.3D [UR8], [UR42], desc[UR22] ;  /* 0x000016082a0075b4 */ /* 0x0001e40008011000 */
[----:B0-----:R-:W-:Y:S05]  /*7240*/  @P2 BRA `(.L_x_169) ;  /* 0xfffffffc00142947 */ /* 0x001fea000383ffff */
.L_x_165:
[----:B------:R-:W-:Y:S05]  /*7250*/  BSYNC B1 ;  /* 0x0000000000017941 */ /* 0x000fea0003800000 */
.L_x_164:
[----:B------:R-:W-:Y:S01]  /*7260*/  LOP3.LUT P4, RZ, R9, 0xff, RZ, 0xc0, !PT ;  /* 0x000000ff09ff7812 */ /* 0x000fe2000788c0ff */
[----:B------:R-:W-:Y:S01]  /*7270*/  VIADD R0, R0, UR37 ;  /* 0x0000002500007c36 */ /* 0x000fe20008000000 */
[----:B------:R-:W-:Y:S01]  /*7280*/  ULDC.64 UR8, c[0x0][0x650] ;  /* 0x0001940000087ab9 */ /* 0x000fe20000000a00 */
[----:B------:R-:W-:Y:S01]  /*7290*/  BSSY B1, `(.L_x_170) ;  /* 0x000006f000017945 */ /* 0x000fe20003800000 */
[----:B------:R-:W-:Y:S01]  /*72a0*/  IMAD.MOV.U32 R18, RZ, RZ, -0x1 ;  /* 0xffffffffff127424 */ /* 0x000fe200078e00ff */
[----:B------:R-:W-:Y:S01]  /*72b0*/  PRMT R9, RZ, 0x7610, R9 ;  /* 0x00007610ff097816 */ /* 0x000fe20000000009 */
[----:B------:R-:W-:Y:S01]  /*72c0*/  IMAD.MOV.U32 R19, RZ, RZ, -0x1 ;  /* 0xffffffffff137424 */ /* 0x000fe200078e00ff */
[C---:B------:R-:W-:Y:S02]  /*72d0*/  ISETP.GT.U32.AND P1, PT, R0.reuse, 0x3, PT ;  /* 0x000000030000780c */ /* 0x040fe40003f24070 */
[----:B------:R-:W-:Y:S02]  /*72e0*/  SHF.R.U32.HI R2, RZ, 0x2, R0 ;  /* 0x00000002ff027819 */ /* 0x000fe40000011600 */
[----:B------:R-:W-:-:S02]  /*72f0*/  LOP3.LUT R0, R0, 0x3, RZ, 0xc0, !PT ;  /* 0x0000000300007812 */ /* 0x000fc400078ec0ff */
[----:B------:R-:W0:Y:S01]  /*7300*/  @P4 S2R R4, SR_CgaCtaId ;  /* 0x0000000000044919 */ /* 0x000e220000008800 */
[----:B------:R-:W-:Y:S02]  /*7310*/  @P4 MOV R3, 0x400 ;  /* 0x0000040000034802 */ /* 0x000fe40000000f00 */
[----:B------:R-:W-:-:S04]  /*7320*/  LOP3.LUT R2, R2, 0x1, RZ, 0xc0, !PT ;  /* 0x0000000102027812 */ /* 0x000fc800078ec0ff */
[----:B------:R-:W-:Y:S02]  /*7330*/  ISETP.NE.U32.AND P2, PT, R2, 0x1, PT ;  /* 0x000000010200780c */ /* 0x000fe40003f45070 */
[----:B0-----:R-:W-:Y:S01]  /*7340*/  @P4 LEA R3, R4, R3, 0x18 ;  /* 0x0000000304034211 */ /* 0x001fe200078ec0ff */
[----:B------:R-:W-:-:S03]  /*7350*/  IMAD.U32 R4, RZ, RZ, UR37 ;  /* 0x00000025ff047e24 */ /* 0x000fc6000f8e00ff */
[----:B------:R0:W-:Y:S01]  /*7360*/  @P4 SYNCS.ARRIVE.TRANS64.A1T0 RZ, [R3+URZ+0x78], RZ ;  /* 0x000078ff03ff49a7 */ /* 0x0001e2000810003f */
[----:B------:R-:W-:Y:S02]  /*7370*/  IADD3 R16, P4, R16, UR52, RZ ;  /* 0x0000003410107c10 */ /* 0x000fe4000ff9e0ff */
[----:B------:R-:W-:Y:S02]  /*7380*/  ISETP.LT.U32.AND P1, PT, R4, 0x4, P1 ;  /* 0x000000040400780c */ /* 0x000fe40000f21070 */
[----:B------:R-:W-:Y:S02]  /*7390*/  IADD3.X R17, R17, UR39, RZ, P4, !PT ;  /* 0x0000002711117c10 */ /* 0x000fe4000a7fe4ff */
[----:B------:R-:W-:Y:S02]  /*73a0*/  ISETP.GE.U32.AND P4, PT, R16, UR8, PT ;  /* 0x0000000810007c0c */ /* 0x000fe4000bf86070 */
[----:B0-----:R-:W-:Y:S02]  /*73b0*/  SEL R3, RZ, 0x1, !P1 ;  /* 0x00000001ff037807 */ /* 0x001fe40004800000 */
[----:B------:R-:W-:-:S02]  /*73c0*/  ISETP.GE.U32.AND.EX P1, PT, R17, UR9, PT, P4 ;  /* 0x0000000911007c0c */ /* 0x000fc4000bf26140 */
[----:B------:R-:W-:-:S04]  /*73d0*/  ISETP.GT.U32.AND P2, PT, R4, 0x3, !P2 ;  /* 0x000000030400780c */ /* 0x000fc80005744070 */
[----:B------:R-:W-:-:S04]  /*73e0*/  SEL R2, RZ, 0x1, !P2 ;  /* 0x00000001ff027807 */ /* 0x000fc80005000000 */
[--C-:B------:R-:W-:Y:S01]  /*73f0*/  LOP3.LUT R8, R2, R8, R3.reuse, 0x96, !PT ;  /* 0x0000000802087212 */ /* 0x100fe200078e9603 */
[----:B------:R-:W-:Y:S01]  /*7400*/  IMAD.MOV.U32 R2, RZ, RZ, -0x1 ;  /* 0xffffffffff027424 */ /* 0x000fe200078e00ff */
[----:B------:R-:W-:Y:S01]  /*7410*/  PRMT R3, RZ, 0x7610, R3 ;  /* 0x00007610ff037816 */ /* 0x000fe20000000003 */
[----:B------:R-:W-:Y:S06]  /*7420*/  @P1 BRA `(.L_x_171) ;  /* 0x0000000400541947 */ /* 0x000fec0003800000 */
[----:B------:R-:W0:Y:S01]  /*7430*/  S2UR UR7, SR_CTAID.X ;  /* 0x00000000000779c3 */ /* 0x000e220000002500 */
[----:B------:R-:W-:Y:S01]  /*7440*/  ULDC.64 UR8, c[0x0][0x628] ;  /* 0x00018a0000087ab9 */ /* 0x000fe20000000a00 */
[----:B------:R-:W-:Y:S01]  /*7450*/  ULDC UR10, c[0x0][0x150] ;  /* 0x00005400000a7ab9 */ /* 0x000fe20000000800 */
[----:B------:R-:W-:Y:S01]  /*7460*/  ISETP.NE.U32.AND P1, PT, RZ, UR8, PT ;  /* 0x00000008ff007c0c */ /* 0x000fe2000bf25070 */
[----:B------:R-:W-:Y:S01]  /*7470*/  ULDC UR11, c[0x0][0x630] ;  /* 0x00018c00000b7ab9 */ /* 0x000fe20000000800 */
[----:B------:R-:W-:Y:S01]  /*7480*/  ULDC UR14, c[0x0][0x154] ;  /* 0x00005500000e7ab9 */ /* 0x000fe20000000800 */
[----:B------:R-:W-:Y:S01]  /*7490*/  IMAD.MOV.U32 R2, RZ, RZ, R16 ;  /* 0x000000ffff027224 */ /* 0x000fe200078e0010 */
[----:B------:R-:W-:Y:S01]  /*74a0*/  ISETP.NE.AND.EX P1, PT, RZ, UR9, PT, P1 ;  /* 0x00000009ff007c0c */ /* 0x000fe2000bf25310 */
[----:B------:R-:W1:Y:S01]  /*74b0*/  S2UR UR12, SR_CTAID.Y ;  /* 0x00000000000c79c3 */ /* 0x000e620000002600 */
[----:B0-----:R-:W-:-:S05]  /*74c0*/  I2FP.F32.U32 R3, UR7 ;  /* 0x0000000700037c45 */ /* 0x001fca0008201000 */
[----:B------:R-:W-:Y:S01]  /*74d0*/  FMUL R10, R3, UR10 ;  /* 0x0000000a030a7c20 */ /* 0x000fe20008400000 */
[----:B------:R-:W-:-:S05]  /*74e0*/  IMAD.MOV.U32 R3, RZ, RZ, R17 ;  /* 0x000000ffff037224 */ /* 0x000fca00078e0011 */
[----:B------:R-:W-:Y:S05]  /*74f0*/  @!P1 BRA `(.L_x_172) ;  /* 0x0000000000289947 */ /* 0x000fea0003800000 */
[----:B------:R-:W-:Y:S02]  /*7500*/  ULDC UR10, c[0x0][0x634] ;  /* 0x00018d00000a7ab9 */ /* 0x000fe40000000800 */
[----:B------:R-:W-:-:S05]  /*7510*/  IADD3 R7, P1, R16, UR10, RZ ;  /* 0x0000000a10077c10 */ /* 0x000fca000ff3e0ff */
[----:B------:R-:W-:-:S04]  /*7520*/  IMAD.X R11, RZ, RZ, R17, P1 ;  /* 0x000000ffff0b7224 */ /* 0x000fc800008e0611 */
[----:B------:R-:W-:-:S04]  /*7530*/  IMAD.WIDE.U32 R4, R11, UR8, RZ ;  /* 0x000000080b047c25 */ /* 0x000fc8000f8e00ff */
[----:B------:R-:W-:-:S04]  /*7540*/  IMAD.WIDE.U32 R4, P1, R7, UR9, R4 ;  /* 0x0000000907047c25 */ /* 0x000fc8000f820004 */
[----:B------:R-:W-:-:S04]  /*7550*/  IMAD.WIDE.U32 R6, R7, UR8, RZ ;  /* 0x0000000807067c25 */ /* 0x000fc8000f8e00ff */
[----:B------:R-:W-:Y:S01]  /*7560*/  IMAD.X R3, RZ, RZ, RZ, P1 ;  /* 0x000000ffff037224 */ /* 0x000fe200008e06ff */
[----:B------:R-:W-:Y:S01]  /*7570*/  IADD3 RZ, P1, R7, R4, RZ ;  /* 0x0000000407ff7210 */ /* 0x000fe20007f3e0ff */
[----:B------:R-:W-:-:S04]  /*7580*/  IMAD.MOV.U32 R2, RZ, RZ, R5 ;  /* 0x000000ffff027224 */ /* 0x000fc800078e0005 */
[----:B------:R-:W-:-:S08]  /*7590*/  IMAD.WIDE.U32.X R2, R11, UR9, R2, P1 ;  /* 0x000000090b027c25 */ /* 0x000fd000088e0402 */
.L_x_172:
[--C-:B------:R-:W-:Y:S01]  /*75a0*/  SHF.R.U64 R19, R2, UR11, R3.reuse ;  /* 0x0000000b02137c19 */ /* 0x100fe20008001203 */
[----:B------:R-:W0:Y:S01]  /*75b0*/  F2I.U32.TRUNC.NTZ R10, R10 ;  /* 0x0000000a000a7305 */ /* 0x000e22000020f000 */
[----:B------:R-:W-:Y:S01]  /*75c0*/  SHF.R.U32.HI R2, RZ, UR11, R3 ;  /* 0x0000000bff027c19 */ /* 0x000fe20008011603 */
[----:B------:R-:W-:Y:S01]  /*75d0*/  ULDC.64 UR8, c[0x0][0x620] ;  /* 0x0001880000087ab9 */ /* 0x000fe20000000a00 */
[----:B------:R-:W-:Y:S01]  /*75e0*/  IADD3 R5, P1, RZ, -R19, RZ ;  /* 0x80000013ff057210 */ /* 0x000fe20007f3e0ff */
[----:B------:R-:W2:Y:S01]  /*75f0*/  LDC R15, c[0x0][0x610] ;  /* 0x00018400ff0f7b82 */ /* 0x000ea20000000800 */
[----:B-1----:R-:W-:Y:S01]  /*7600*/  I2FP.F32.U32 R4, UR12 ;  /* 0x0000000c00047c45 */ /* 0x002fe20008201000 */
[----:B------:R-:W-:Y:S01]  /*7610*/  ULDC UR11, c[0x0][0x658] ;  /* 0x00019600000b7ab9 */ /* 0x000fe20000000800 */
[----:B------:R-:W-:Y:S01]  /*7620*/  ULDC UR16, c[0x0][0x648] ;  /* 0x0001920000107ab9 */ /* 0x000fe20000000800 */
[----:B------:R-:W-:Y:S02]  /*7630*/  IMAD.X R2, RZ, RZ, ~R2, P1 ;  /* 0x000000ffff027224 */ /* 0x000fe400008e0e02 */
[----:B------:R-:W-:Y:S01]  /*7640*/  FMUL R6, R4, UR14 ;  /* 0x0000000e04067c20 */ /* 0x000fe20008400000 */
[----:B------:R-:W-:Y:S01]  /*7650*/  ULDC.64 UR14, c[0x0][0x640] ;  /* 0x00019000000e7ab9 */ /* 0x000fe20000000a00 */
[----:B------:R-:W-:Y:S01]  /*7660*/  IMAD R4, R2, UR8, RZ ;  /* 0x0000000802047c24 */ /* 0x000fe2000f8e02ff */
[----:B------:R-:W-:Y:S01]  /*7670*/  ISETP.NE.U32.AND P1, PT, RZ, UR14, PT ;  /* 0x0000000eff007c0c */ /* 0x000fe2000bf25070 */
[C---:B------:R-:W-:Y:S01]  /*7680*/  IMAD.WIDE.U32 R2, R5.reuse, UR8, R16 ;  /* 0x0000000805027c25 */ /* 0x040fe2000f8e0010 */
[----:B0-----:R-:W-:Y:S01]  /*7690*/  R2UR UR8, R10 ;  /* 0x000000000a0872ca */ /* 0x001fe200000e0000 */
[----:B------:R-:W0:Y:S01]  /*76a0*/  F2I.U32.TRUNC.NTZ R6, R6 ;  /* 0x0000000600067305 */ /* 0x000e22000020f000 */
[----:B------:R-:W-:Y:S01]  /*76b0*/  ISETP.NE.AND.EX P1, PT, RZ, UR15, PT, P1 ;  /* 0x0000000fff007c0c */ /* 0x000fe2000bf25310 */
[----:B------:R-:W-:Y:S01]  /*76c0*/  IMAD R5, R5, UR9, R4 ;  /* 0x0000000905057c24 */ /* 0x000fe2000f8e0204 */
[----:B------:R-:W-:-:S03]  /*76d0*/  ULDC UR9, c[0x0][0x618] ;  /* 0x0001860000097ab9 */ /* 0x000fc60000000800 */
[----:B------:R-:W-:-:S05]  /*76e0*/  IMAD.IADD R3, R3, 0x1, R5 ;  /* 0x0000000103037824 */ /* 0x000fca00078e0205 */
[--C-:B------:R-:W-:Y:S02]  /*76f0*/  SHF.R.U64 R10, R2, UR9, R3.reuse ;  /* 0x00000009020a7c19 */ /* 0x100fe40008001203 */
[----:B------:R-:W-:Y:S01]  /*7700*/  SHF.R.U32.HI R3, RZ, UR9, R3 ;  /* 0x00000009ff037c19 */ /* 0x000fe20008011603 */
[----:B------:R-:W-:Y:S01]  /*7710*/  ULDC UR9, c[0x0][0x608] ;  /* 0x0001820000097ab9 */ /* 0x000fe20000000800 */
[----:B0-----:R-:W-:Y:S02]  /*7720*/  R2UR UR10, R6 ;  /* 0x00000000060a72ca */ /* 0x001fe400000e0000 */
[--C-:B------:R-:W-:Y:S02]  /*7730*/  SHF.R.U64 R12, R10, UR9, R3.reuse ;  /* 0x000000090a0c7c19 */ /* 0x100fe40008001203 */
[----:B------:R-:W-:Y:S01]  /*7740*/  SHF.R.U32.HI R3, RZ, UR9, R3 ;  /* 0x00000009ff037c19 */ /* 0x000fe20008011603 */
[----:B------:R-:W-:-:S03]  /*7750*/  UIADD3 UR9, -UR8, URZ, URZ ;  /* 0x0000003f08097290 */ /* 0x000fc6000fffe13f */
[--C-:B------:R-:W-:Y:S01]  /*7760*/  SHF.R.U64 R13, R12, UR11, R3.reuse ;  /* 0x0000000b0c0d7c19 */ /* 0x100fe20008001203 */
[----:B------:R-:W-:Y:S01]  /*7770*/  ULDC UR8, c[0x0][0x144] ;  /* 0x0000510000087ab9 */ /* 0x000fe20000000800 */
[----:B------:R-:W-:-:S03]  /*7780*/  SHF.R.U32.HI R3, RZ, UR11, R3 ;  /* 0x0000000bff037c19 */ /* 0x000fc60008011603 */
[----:B------:R-:W-:Y:S01]  /*7790*/  IMAD.MOV.U32 R2, RZ, RZ, R13 ;  /* 0x000000ffff027224 */ /* 0x000fe200078e000d */
[----:B------:R-:W-:Y:S06]  /*77a0*/  @!P1 BRA `(.L_x_173) ;  /* 0x0000000000289947 */ /* 0x000fec0003800000 */
        /* <DEDUP_REMOVED lines=10> */
.L_x_173:
[----:B------:R-:W-:Y:S01]  /*7850*/  UISETP.NE.AND UP0, UPT, UR38, URZ, UPT ;  /* 0x0000003f2600728c */ /* 0x000fe2000bf05270 */
[----:B------:R-:W-:Y:S01]  /*7860*/  SHF.R.U64 R3, R2, UR16, R3 ;  /* 0x0000001002037c19 */ /* 0x000fe20008001203 */
[----:B------:R-:W-:Y:S01]  /*7870*/  UIADD3 UR10, -UR10, URZ, URZ ;  /* 0x0000003f0a0a7290 */ /* 0x000fe2000fffe13f */
[----:B------:R-:W-:Y:S01]  /*7880*/  LOP3.LUT R2, R12, UR6, RZ, 0xc0, !PT ;  /* 0x000000060c027c12 */ /* 0x000fe2000f8ec0ff */
[----:B------:R-:W-:Y:S01]  /*7890*/  UIMAD UR7, UR8, UR9, UR7 ;  /* 0x00000009080772a4 */ /* 0x000fe2000f8e0207 */
[----:B------:R-:W-:Y:S01]  /*78a0*/  LOP3.LUT R5, R10, UR4, RZ, 0xc0, !PT ;  /* 0x000000040a057c12 */ /* 0x000fe2000f8ec0ff */
[----:B------:R-:W-:Y:S01]  /*78b0*/  IMAD.MOV R4, RZ, RZ, -R3 ;  /* 0x000000ffff047224 */ /* 0x000fe200078e0a03 */
[----:B------:R-:W-:Y:S01]  /*78c0*/  ULDC UR8, c[0x0][0x148] ;  /* 0x0000520000087ab9 */ /* 0x000fe20000000800 */
[----:B------:R-:W-:Y:S01]  /*78d0*/  IMAD R18, R3, UR5, R2 ;  /* 0x0000000503127c24 */ /* 0x000fe2000f8e0202 */
[----:B------:R-:W-:Y:S01]  /*78e0*/  PLOP3.LUT P1, PT, PT, PT, UP0, 0x80, 0x0 ;  /* 0x000000000000781c */ /* 0x000fe20003f2f008 */
[----:B------:R-:W-:Y:S01]  /*78f0*/  IMAD.MOV.U32 R3, RZ, RZ, 0x1 ;  /* 0x00000001ff037424 */ /* 0x000fe200078e00ff */
[----:B------:R-:W-:-:S03]  /*7900*/  @UP0 UIMAD UR7, UR8, UR10, UR12 ;  /* 0x0000000a080702a4 */ /* 0x000fc6000f8e020c */
[----:B------:R-:W-:Y:S02]  /*7910*/  ULDC UR8, c[0x0][0x638] ;  /* 0x00018e0000087ab9 */ /* 0x000fe40000000800 */
[----:B------:R-:W-:Y:S02]  /*7920*/  IMAD R2, R4, UR8, R13 ;  /* 0x0000000804027c24 */ /* 0x000fe4000f8e020d */
[----:B--2---:R-:W-:Y:S01]  /*7930*/  IMAD R18, R18, R15, UR7 ;  /* 0x0000000712127e24 */ /* 0x004fe2000f8e020f */
[----:B------:R-:W-:Y:S02]  /*7940*/  ULDC UR7, c[0x0][0x600] ;  /* 0x0001800000077ab9 */ /* 0x000fe40000000800 */
[----:B------:R-:W-:-:S05]  /*7950*/  IMAD R5, R2, UR7, R5 ;  /* 0x0000000702057c24 */ /* 0x000fca000f8e0205 */
[----:B------:R-:W-:Y:S02]  /*7960*/  SEL R2, R5, R18, !P1 ;  /* 0x0000001205027207 */ /* 0x000fe40004800000 */
[----:B------:R-:W-:-:S07]  /*7970*/  SEL R18, R18, R5, !P1 ;  /* 0x0000000512127207 */ /* 0x000fce0004800000 */
.L_x_171:
[----:B------:R-:W-:Y:S05]  /*7980*/  BSYNC B1 ;  /* 0x0000000000017941 */ /* 0x000fea0003800000 */
.L_x_170:
[----:B------:R-:W-:-:S13]  /*7990*/  LOP3.LUT P1, RZ, R3, 0xff, RZ, 0xc0, !PT ;  /* 0x000000ff03ff7812 */ /* 0x000fda000782c0ff */
[----:B------:R-:W-:Y:S05]  /*79a0*/  @P1 BRA `(.L_x_174) ;  /* 0xfffffff400081947 */ /* 0x000fea000383ffff */
[----:B------:R-:W-:Y:S05]  /*79b0*/  BSYNC B0 ;  /* 0x0000000000007941 */ /* 0x000fea0003800000 */
.L_x_162:
[----:B------:R-:W-:-:S03]  /*79c0*/  UMOV UR7, 0xffffffff ;  /* 0xffffffff00077882 */ /* 0x000fc60000000000 */
[----:B------:R-:W-:Y:S05]  /*79d0*/  BRA.DIV UR7, `(.L_x_175) ;  /* 0x0000000607447947 */ /* 0x000fea000b800000 */
[----:B------:R-:W-:-:S13]  /*79e0*/  ELECT P6, URZ, PT ;  /* 0x00000000003f782f */ /* 0x000fda00038c0000 */
.L_x_191:
[----:B------:R-:W-:Y:S04]  /*79f0*/  BSSY B0, `(.L_x_176) ;  /* 0x000002c000007945 */ /* 0x000fe80003800000 */
[----:B------:R-:W-:Y:S05]  /*7a00*/  @!P6 BRA `(.L_x_177) ;  /* 0x0000000000a8e947 */ /* 0x000fea0003800000 */
[----:B------:R-:W-:-:S04]  /*7a10*/  ULOP3.LUT UR7, UR40, 0x2, URZ, 0xfc, !UPT ;  /* 0x0000000228077892 */ /* 0x000fc8000f8efc3f */
[----:B------:R-:W-:-:S06]  /*7a20*/  UISETP.NE.AND UP0, UPT, UR7, 0x3, UPT ;  /* 0x000000030700788c */ /* 0x000fcc000bf05270 */
[----:B------:R-:W-:-:S13]  /*7a30*/  PLOP3.LUT P0, PT, PT, PT, UP0, 0x80, 0x0 ;  /* 0x000000000000781c */ /* 0x000fda0003f0f008 */
[----:B------:R-:W-:Y:S05]  /*7a40*/  @!P0 BRA `(.L_x_178) ;  /* 0x0000000000048947 */ /* 0x000fea0003800000 */
[----:B------:R-:W-:Y:S01]  /*7a50*/  BPT.TRAP 0x1 ;  /* 0x000000040000795c */ /* 0x000fe20000300000 */
.L_x_178:
[----:B------:R-:W0:Y:S01]  /*7a60*/  S2R R3, SR_CgaCtaId ;  /* 0x0000000000037919 */ /* 0x000e220000008800 */
[----:B------:R-:W-:-:S04]  /*7a70*/  MOV R2, 0x400 ;  /* 0x0000040000027802 */ /* 0x000fc80000000f00 */
[----:B0-----:R-:W-:Y:S02]  /*7a80*/  LEA R3, R3, R2, 0x18 ;  /* 0x0000000203037211 */ /* 0x001fe400078ec0ff */
[----:B------:R-:W-:-:S03]  /*7a90*/  SHF.L.U32 R2, R8, 0x1f, RZ ;  /* 0x0000001f08027819 */ /* 0x000fc600000006ff */
[----:B------:R-:W-:-:S04]  /*7aa0*/  VIADD R3, R3, 0x20 ;  /* 0x0000002003037836 */ /* 0x000fc80000000000 */
[C---:B------:R-:W-:Y:S02]  /*7ab0*/  IMAD R7, R0.reuse, 0x8, R3 ;  /* 0x0000000800077824 */ /* 0x040fe400078e0203 */
[----:B------:R-:W-:Y:S02]  /*7ac0*/  VIADD R0, R0, 0x1 ;  /* 0x0000000100007836 */ /* 0x000fe40000000000 */
[----:B------:R-:W0:Y:S03]  /*7ad0*/  SYNCS.PHASECHK.TRANS64.TRYWAIT P0, [R7+URZ], R2 ;  /* 0x00000002070075a7 */ /* 0x000e26000800017f */
[----:B------:R-:W-:-:S04]  /*7ae0*/  ISETP.NE.AND P1, PT, R0, 0x4, PT ;  /* 0x000000040000780c */ /* 0x000fc80003f25270 */
[----:B------:R-:W-:Y:S02]  /*7af0*/  SEL R5, RZ, 0x1, P1 ;  /* 0x00000001ff057807 */ /* 0x000fe40000800000 */
[----:B------:R-:W-:Y:S02]  /*7b00*/  SEL R0, R0, RZ, P1 ;  /* 0x000000ff00007207 */ /* 0x000fe40000800000 */
[----:B------:R-:W-:-:S03]  /*7b10*/  LOP3.LUT R5, R8, R5, RZ, 0x3c, !PT ;  /* 0x0000000508057212 */ /* 0x000fc600078e3cff */
[----:B------:R-:W-:Y:S01]  /*7b20*/  IMAD R9, R0, 0x8, R3 ;  /* 0x0000000800097824 */ /* 0x000fe200078e0203 */
[----:B------:R-:W-:Y:S01]  /*7b30*/  SHF.L.U32 R4, R5, 0x1f, RZ ;  /* 0x0000001f05047819 */ /* 0x000fe200000006ff */
[----:B0-----:R-:W-:Y:S06]  /*7b40*/  @!P0 BRA `(.L_x_179) ;  /* 0x0000000400088947 */ /* 0x001fec0003800000 */
.L_x_192:
[----:B------:R-:W1:Y:S01]  /*7b50*/  SYNCS.PHASECHK.TRANS64.TRYWAIT P0, [R9+URZ], R4 ;  /* 0x00000004090075a7 */ /* 0x000e62000800017f */
[----:B------:R-:W-:-:S05]  /*7b60*/  VIADD R0, R0, 0x1 ;  /* 0x0000000100007836 */ /* 0x000fca0000000000 */
[----:B------:R-:W-:-:S04]  /*7b70*/  ISETP.NE.AND P1, PT, R0, 0x4, PT ;  /* 0x000000040000780c */ /* 0x000fc80003f25270 */
[----:B0-----:R-:W-:Y:S02]  /*7b80*/  SEL R2, RZ, 0x1, P1 ;  /* 0x00000001ff027807 */ /* 0x001fe40000800000 */
[----:B------:R-:W-:Y:S02]  /*7b90*/  SEL R0, R0, RZ, P1 ;  /* 0x000000ff00007207 */ /* 0x000fe40000800000 */
[----:B------:R-:W-:-:S03]  /*7ba0*/  LOP3.LUT R7, R5, R2, RZ, 0x3c, !PT ;  /* 0x0000000205077212 */ /* 0x000fc600078e3cff */
[----:B------:R-:W-:Y:S01]  /*7bb0*/  IMAD R6, R0, 0x8, R3 ;  /* 0x0000000800067824 */ /* 0x000fe200078e0203 */
[----:B------:R-:W-:Y:S01]  /*7bc0*/  SHF.L.U32 R5, R7, 0x1f, RZ ;  /* 0x0000001f07057819 */ /* 0x000fe200000006ff */
[----:B-1----:R-:W-:Y:S06]  /*7bd0*/  @!P0 BRA `(.L_x_180) ;  /* 0x0000000000f88947 */ /* 0x002fec0003800000 */
.L_x_193:
[----:B------:R-:W1:Y:S01]  /*7be0*/  SYNCS.PHASECHK.TRANS64.TRYWAIT P0, [R6+URZ], R5 ;  /* 0x00000005060075a7 */ /* 0x000e62000800017f */
[----:B------:R-:W-:-:S05]  /*7bf0*/  VIADD R0, R0, 0x1 ;  /* 0x0000000100007836 */ /* 0x000fca0000000000 */
[----:B------:R-:W-:-:S04]  /*7c00*/  ISETP.NE.AND P1, PT, R0, 0x4, PT ;  /* 0x000000040000780c */ /* 0x000fc80003f25270 */
[----:B------:R-:W-:Y:S02]  /*7c10*/  SEL R2, RZ, 0x1, P1 ;  /* 0x00000001ff027807 */ /* 0x000fe40000800000 */
[----:B------:R-:W-:Y:S02]  /*7c20*/  SEL R0, R0, RZ, P1 ;  /* 0x000000ff00007207 */ /* 0x000fe40000800000 */
[----:B------:R-:W-:Y:S01]  /*7c30*/  LOP3.LUT R2, R7, R2, RZ, 0x3c, !PT ;  /* 0x0000000207027212 */ /* 0x000fe200078e3cff */
[----:B-1----:R-:W-:Y:S06]  /*7c40*/  @!P0 BRA `(.L_x_181) ;  /* 0x0000000000f08947 */ /* 0x002fec0003800000 */
.L_x_194:
[----:B------:R-:W-:Y:S01]  /*7c50*/  IMAD R3, R0, 0x8, R3 ;  /* 0x0000000800037824 */ /* 0x000fe200078e0203 */
[----:B------:R-:W-:-:S07]  /*7c60*/  SHF.L.U32 R0, R2, 0x1f, RZ ;  /* 0x0000001f02007819 */ /* 0x000fce00000006ff */
.L_x_182:
[----:B--2---:R2:W3:Y:S02]  /*7c70*/  SYNCS.PHASECHK.TRANS64.TRYWAIT P0, [R3+URZ], R0 ;  /* 0x00000000030075a7 */ /* 0x0044e4000800017f */
[----:B---3--:R-:W-:Y:S05]  /*7c80*/  @!P0 NANOSLEEP.SYNCS 0x989680 ;  /* 0x009896800000895d */ /* 0x008fea0003900000 */
[----:B------:R-:W3:Y:S02]  /*7c90*/  @!P0 SYNCS.PHASECHK.TRANS64 P0, [R3+URZ], R0 ;  /* 0x00000000030085a7 */ /* 0x000ee4000800007f */
[----:B---3--:R-:W-:Y:S05]  /*7ca0*/  @!P0 BRA `(.L_x_182) ;  /* 0xfffffffc00f08947 */ /* 0x008fea000383ffff */
.L_x_177:
[----:B------:R-:W-:Y:S05]  /*7cb0*/  BSYNC B0 ;  /* 0x0000000000007941 */ /* 0x000fea0003800000 */
.L_x_176:
[----:B------:R-:W-:Y:S05]  /*7cc0*/  EXIT ;  /* 0x000000000000794d */ /* 0x000fea0003800000 */
.L_x_14:
[----:B0-----:R0:W1:Y:S02]  /*7cd0*/  SYNCS.PHASECHK.TRANS64.TRYWAIT P0, [R95+URZ+-0x8], R0 ;  /* 0xfffff8005f0075a7 */ /* 0x001064000800017f */
[----:B-1----:R-:W-:Y:S05]  /*7ce0*/  @!P0 NANOSLEEP.SYNCS 0x989680 ;  /* 0x009896800000895d */ /* 0x002fea0003900000 */
[----:B------:R-:W1:Y:S02]  /*7cf0*/  @!P0 SYNCS.PHASECHK.TRANS64 P0, [R95+URZ+-0x8], R0 ;  /* 0xfffff8005f0085a7 */ /* 0x000e64000800007f */
[----:B-1----:R-:W-:Y:S05]  /*7d00*/  @!P0 BRA `(.L_x_14) ;  /* 0xfffffffc00f08947 */ /* 0x002fea000383ffff */
[----:B------:R-:W-:Y:S05]  /*7d10*/  BRA `(.L_x_183) ;  /* 0xffffff98004c7947 */ /* 0x000fea000383ffff */
.L_x_19:
[----:B-1----:R1:W2:Y:S02]  /*7d20*/  SYNCS.PHASECHK.TRANS64.TRYWAIT P1, [R3+URZ], R0 ;  /* 0x00000000030075a7 */ /* 0x0022a4000802017f */
[----:B--2---:R-:W-:Y:S05]  /*7d30*/  @!P1 NANOSLEEP.SYNCS 0x989680 ;  /* 0x009896800000995d */ /* 0x004fea0003900000 */
[----:B------:R-:W2:Y:S02]  /*7d40*/  @!P1 SYNCS.PHASECHK.TRANS64 P1, [R3+URZ], R0 ;  /* 0x00000000030095a7 */ /* 0x000ea4000802007f */
[----:B--2---:R-:W-:Y:S05]  /*7d50*/  @!P1 BRA `(.L_x_19) ;  /* 0xfffffffc00f09947 */ /* 0x004fea000383ffff */
[----:B------:R-:W-:Y:S05]  /*7d60*/  BRA `(.L_x_18) ;  /* 0xffffff9800c47947 */ /* 0x000fea000383ffff */
.L_x_24:
[----:B-1----:R-:W-:-:S04]  /*7d70*/  IMAD.U32 R4, RZ, RZ, UR4 ;  /* 0x00000004ff047e24 */ /* 0x002fc8000f8e00ff */
[----:B------:R1:W2:Y:S03]  /*7d80*/  SYNCS.PHASECHK.TRANS64.TRYWAIT P1, [R4+URZ], R3 ;  /* 0x00000003040075a7 */ /* 0x0002a6000802017f */
[----:B--2---:R-:W-:Y:S05]  /*7d90*/  @!P1 NANOSLEEP.SYNCS 0x989680 ;  /* 0x009896800000995d */ /* 0x004fea0003900000 */
[----:B------:R-:W2:Y:S02]  /*7da0*/  @!P1 SYNCS.PHASECHK.TRANS64 P1, [R4+URZ], R3 ;  /* 0x00000003040095a7 */ /* 0x000ea4000802007f */
[----:B--2---:R-:W-:Y:S05]  /*7db0*/  @!P1 BRA `(.L_x_24) ;  /* 0xfffffffc00ec9947 */ /* 0x004fea000383ffff */
[----:B------:R-:W-:Y:S05]  /*7dc0*/  BRA `(.L_x_23) ;  /* 0xffffffa000047947 */ /* 0x000fea000383ffff */
.L_x_30:
[----:B0-----:R0:W1:Y:S02]  /*7dd0*/  SYNCS.PHASECHK.TRANS64.TRYWAIT P0, [R95+URZ+0x8], R0 ;  /* 0x000008005f0075a7 */ /* 0x001064000800017f */
[----:B-1----:R-:W-:Y:S05]  /*7de0*/  @!P0 NANOSLEEP.SYNCS 0x989680 ;  /* 0x009896800000895d */ /* 0x002fea0003900000 */
[----:B------:R-:W1:Y:S02]  /*7df0*/  @!P0 SYNCS.PHASECHK.TRANS64 P0, [R95+URZ+0x8], R0 ;  /* 0x000008005f0085a7 */ /* 0x000e64000800007f */
[----:B-1----:R-:W-:Y:S05]  /*7e00*/  @!P0 BRA `(.L_x_30) ;  /* 0xfffffffc00f08947 */ /* 0x002fea000383ffff */
[----:B------:R-:W-:Y:S05]  /*7e10*/  BRA `(.L_x_184) ;  /* 0xffffffa4007c7947 */ /* 0x000fea000383ffff */
.L_x_163:
[----:B------:R-:W-:Y:S01]  /*7e20*/  BSSY B1, `(.L_x_185) ;  /* 0x0000006000017945 */ /* 0x000fe20003800000 */
[----:B------:R-:W-:-:S07]  /*7e30*/  IMAD.MOV.U32 R15, RZ, RZ, -0x1 ;  /* 0xffffffffff0f7424 */ /* 0x000fce00078e00ff */
[----:B------:R-:W-:Y:S05]  /*7e40*/  WARPSYNC.COLLECTIVE R15, `(.L_x_186) ;  /* 0x000000000f0c7348 */ /* 0x000fea0003c00000 */
[----:B------:R-:W-:Y:S02]  /*7e50*/  ELECT P6, UR62, PT ;  /* 0x00000000003e782f */ /* 0x000fe400038c0000 */
[----:B------:R-:W-:Y:S01]  /*7e60*/  MOV R14, UR62 ;  /* 0x0000003e000e7c02 */ /* 0x000fe20008000f00 */
[----:B------:R-:W-:Y:S10]  /*7e70*/  ENDCOLLECTIVE ;  /* 0x000000000000791b */ /* 0x000ff40003800000 */
.L_x_186:
[----:B------:R-:W-:Y:S05]  /*7e80*/  BSYNC B1 ;  /* 0x0000000000017941 */ /* 0x000fea0003800000 */
.L_x_185:
[----:B------:R-:W-:Y:S05]  /*7e90*/  BRA `(.L_x_187) ;  /* 0xffffffec00d87947 */ /* 0x000fea000383ffff */
.L_x_166:
[----:B-1----:R1:W2:Y:S02]  /*7ea0*/  SYNCS.PHASECHK.TRANS64.TRYWAIT P1, [R7+URZ+0x20], R4 ;  /* 0x00002004070075a7 */ /* 0x0022a4000802017f */
[----:B--2---:R-:W-:Y:S05]  /*7eb0*/  @!P1 NANOSLEEP.SYNCS 0x989680 ;  /* 0x009896800000995d */ /* 0x004fea0003900000 */
[----:B------:R-:W2:Y:S02]  /*7ec0*/  @!P1 SYNCS.PHASECHK.TRANS64 P1, [R7+URZ+0x20], R4 ;  /* 0x00002004070095a7 */ /* 0x000ea4000802007f */
[----:B--2---:R-:W-:Y:S05]  /*7ed0*/  @!P1 BRA `(.L_x_166) ;  /* 0xfffffffc00f09947 */ /* 0x004fea000383ffff */
[----:B------:R-:W-:Y:S05]  /*7ee0*/  BRA `(.L_x_188) ;  /* 0xfffffff0000c7947 */ /* 0x000fea000383ffff */
.L_x_175:
[----:B------:R-:W-:Y:S01]  /*7ef0*/  BSSY B0, `(.L_x_189) ;  /* 0x0000006000007945 */ /* 0x000fe20003800000 */
[----:B------:R-:W-:-:S07]  /*7f00*/  IMAD.MOV.U32 R15, RZ, RZ, -0x1 ;  /* 0xffffffffff0f7424 */ /* 0x000fce00078e00ff */
[----:B------:R-:W-:Y:S05]  /*7f10*/  WARPSYNC.COLLECTIVE R15, `(.L_x_190) ;  /* 0x000000000f0c7348 */ /* 0x000fea0003c00000 */
[----:B------:R-:W-:Y:S02]  /*7f20*/  ELECT P6, UR62, PT ;  /* 0x00000000003e782f */ /* 0x000fe400038c0000 */
[----:B------:R-:W-:Y:S01]  /*7f30*/  MOV R14, UR62 ;  /* 0x0000003e000e7c02 */ /* 0x000fe20008000f00 */
[----:B------:R-:W-:Y:S10]  /*7f40*/  ENDCOLLECTIVE ;  /* 0x000000000000791b */ /* 0x000ff40003800000 */
.L_x_190:
[----:B------:R-:W-:Y:S05]  /*7f50*/  BSYNC B0 ;  /* 0x0000000000007941 */ /* 0x000fea0003800000 */
.L_x_189:
[----:B------:R-:W-:Y:S05]  /*7f60*/  BRA `(.L_x_191) ;  /* 0xfffffff800a07947 */ /* 0x000fea000383ffff */
.L_x_179:
[----:B0-----:R0:W1:Y:S02]  /*7f70*/  SYNCS.PHASECHK.TRANS64.TRYWAIT P0, [R7+URZ], R2 ;  /* 0x00000002070075a7 */ /* 0x001064000800017f */
[----:B-1----:R-:W-:Y:S05]  /*7f80*/  @!P0 NANOSLEEP.SYNCS 0x989680 ;  /* 0x009896800000895d */ /* 0x002fea0003900000 */
[----:B------:R-:W1:Y:S02]  /*7f90*/  @!P0 SYNCS.PHASECHK.TRANS64 P0, [R7+URZ], R2 ;  /* 0x00000002070085a7 */ /* 0x000e64000800007f */
[----:B-1----:R-:W-:Y:S05]  /*7fa0*/  @!P0 BRA `(.L_x_179) ;  /* 0xfffffffc00f08947 */ /* 0x002fea000383ffff */
[----:B------:R-:W-:Y:S05]  /*7fb0*/  BRA `(.L_x_192) ;  /* 0xfffffff800e47947 */ /* 0x000fea000383ffff */
.L_x_180:
[----:B0-----:R0:W1:Y:S02]  /*7fc0*/  SYNCS.PHASECHK.TRANS64.TRYWAIT P0, [R9+URZ], R4 ;  /* 0x00000004090075a7 */ /* 0x001064000800017f */
[----:B-1----:R-:W-:Y:S05]  /*7fd0*/  @!P0 NANOSLEEP.SYNCS 0x989680 ;  /* 0x009896800000895d */ /* 0x002fea0003900000 */
[----:B------:R-:W1:Y:S02]  /*7fe0*/  @!P0 SYNCS.PHASECHK.TRANS64 P0, [R9+URZ], R4 ;  /* 0x00000004090085a7 */ /* 0x000e64000800007f */
[----:B-1----:R-:W-:Y:S05]  /*7ff0*/  @!P0 BRA `(.L_x_180) ;  /* 0xfffffffc00f08947 */ /* 0x002fea000383ffff */
[----:B------:R-:W-:Y:S05]  /*8000*/  BRA `(.L_x_193) ;  /* 0xfffffff800f47947 */ /* 0x000fea000383ffff */
.L_x_181:
[----:B-1----:R1:W2:Y:S02]  /*8010*/  SYNCS.PHASECHK.TRANS64.TRYWAIT P0, [R6+URZ], R5 ;  /* 0x00000005060075a7 */ /* 0x0022a4000800017f */
[----:B--2---:R-:W-:Y:S05]  /*8020*/  @!P0 NANOSLEEP.SYNCS 0x989680 ;  /* 0x009896800000895d */ /* 0x004fea0003900000 */
[----:B------:R-:W2:Y:S02]  /*8030*/  @!P0 SYNCS.PHASECHK.TRANS64 P0, [R6+URZ], R5 ;  /* 0x00000005060085a7 */ /* 0x000ea4000800007f */
[----:B--2---:R-:W-:Y:S05]  /*8040*/  @!P0 BRA `(.L_x_181) ;  /* 0xfffffffc00f08947 */ /* 0x004fea000383ffff */
[----:B------:R-:W-:Y:S05]  /*8050*/  BRA `(.L_x_194) ;  /* 0xfffffff800fc7947 */ /* 0x000fea000383ffff */
.L_x_195:
[----:B------:R-:W-:-:S00]  /*8060*/  BRA `(.L_x_195) ;  /* 0xfffffffc00fc7947 */ /* 0x000fc0000383ffff */
[----:B------:R-:W-:-:S00]  /*8070*/  NOP ;  /* 0x0000000000007918 */ /* 0x000fc00000000000 */
        /* <DEDUP_REMOVED lines=8> */
.L_x_196:


//--------------------- .nv.global.init           --------------------------
	.section	.nv.global.init,"aw",@progbits
.nv.global.init:
	.type		$str$22,@object
	.size		$str$22,($str$23 - $str$22)
$str$22:
        /*0000*/ 	.byte	0x6b, 0x5f, 0x74, 0x69, 0x6c, 0x65, 0x5f, 0x63, 0x6f, 0x75, 0x6e, 0x74, 0x20, 0x3e, 0x3d, 0x20
        /*0010*/ 	.byte	0x31, 0x00
	.type		$str$23,@object
	.size		$str$23,(__unnamed_1 - $str$23)
$str$23:
        /*0012*/ 	.byte	0x2f, 0x74, 0x6d, 0x70, 0x2f, 0x63, 0x75, 0x74, 0x6c, 0x61, 0x73, 0x73, 0x5f, 0x73, 0x77, 0x65
        /*0022*/ 	.byte	0x65, 0x70, 0x5f, 0x73, 0x72, 0x63, 0x2f, 0x69, 0x6e, 0x63, 0x6c, 0x75, 0x64, 0x65, 0x2f, 0x63
        /*0032*/ 	.byte	0x75, 0x74, 0x6c, 0x61, 0x73, 0x73, 0x2f, 0x67, 0x65, 0x6d, 0x6d, 0x2f, 0x63, 0x6f, 0x6c, 0x6c
        /*0042*/ 	.byte	0x65, 0x63, 0x74, 0x69, 0x76, 0x65, 0x2f, 0x73, 0x6d, 0x39, 0x30, 0x5f, 0x6d, 0x6d, 0x61, 0x5f
        /*0052*/ 	.byte	0x74, 0x6d, 0x61, 0x5f, 0x67, 0x6d, 0x6d, 0x61, 0x5f, 0x73, 0x73, 0x5f, 0x77, 0x61, 0x72, 0x70
        /*0062*/ 	.byte	0x73, 0x70, 0x65, 0x63, 0x69, 0x61, 0x6c, 0x69, 0x7a, 0x65, 0x64, 0x2e, 0x68, 0x70, 0x70, 0x00
	.type		__unnamed_1,@object
	.size		__unnamed_1,(.L_0 - __unnamed_1)
__unnamed_1:
        /*0072*/ 	.byte	0x76, 0x6f, 0x69, 0x64, 0x20, 0x63, 0x75, 0x74, 0x6c, 0x61, 0x73, 0x73, 0x3a, 0x3a, 0x67, 0x65
        /* <DEDUP_REMOVED lines=180> */
        /*0bc2*/ 	.byte	0x5d, 0x00
.L_0:


//--------------------- .nv.shared._ZN7cutlass13device_kernelINS_4gemm6kernel13GemmUniversalIN4cute5tupleIJiiiiEEENS1_10collective13CollectiveMmaINS1_34MainloopSm90TmaGmmaWarpSpecializedILi4ENS5_IJNS4_1CILi1EEESB_SB_EEENS1_32KernelTmaWarpSpecializedPingpongEEENS5_IJNSA_ILi64EEENSA_ILi128EEESG_EEENS_10bfloat16_tENS5_IJlSB_lEEESI_SJ_NS4_8TiledMMAINS4_8MMA_AtomIJNS4_4SM904GMMA28MMA_64x128x16_F32BF16BF16_SSILNSN_5MajorE0ELSP_0ELNSN_7ScaleInE1ELSQ_1EEEEEENS4_6LayoutISC_NS5_IJNSA_ILi0EEESU_SU_EEEEENS5_IJNS4_10UnderscoreESX_SX_EEEEENS4_13SM90_TMA_LOADENS4_14ComposedLayoutINS4_7SwizzleILi3ELi4ELi3EEENS4_18smem_ptr_flag_bitsILi16EEENST_INS5_IJNSA_ILi8EEESF_EEENS5_IJSF_SB_EEEEEEEvNS4_8identityES10_S1A_vS1B_EENS_8epilogue10collective6detail29Sm90TmaWarpSpecializedAdapterINS1E_15DefaultEpilogueISI_SJ_SJ_NS1D_6thread17LinearCombinationISI_Li1EffLNS1I_9ScaleType4KindE0ELNS_15FloatRoundStyleE2ESI_EENS1_15EpilogueDefaultEEEEEvvEEEEvNT_6ParamsE --------------------------
	.section	.nv.shared._ZN7cutlass13device_kernelINS_4gemm6kernel13GemmUniversalIN4cute5tupleIJiiiiEEENS1_10collective13CollectiveMmaINS1_34MainloopSm90TmaGmmaWarpSpecializedILi4ENS5_IJNS4_1CILi1EEESB_SB_EEENS1_32KernelTmaWarpSpecializedPingpongEEENS5_IJNSA_ILi64EEENSA_ILi128EEESG_EEENS_10bfloat16_tENS5_IJlSB_lEEESI_SJ_NS4_8TiledMMAINS4_8MMA_AtomIJNS4_4SM904GMMA28MMA_64x128x16_F32BF16BF16_SSILNSN_5MajorE0ELSP_0ELNSN_7ScaleInE1ELSQ_1EEEEEENS4_6LayoutISC_NS5_IJNSA_ILi0EEESU_SU_EEEEENS5_IJNS4_10UnderscoreESX_SX_EEEEENS4_13SM90_TMA_LOADENS4_14ComposedLayoutINS4_7SwizzleILi3ELi4ELi3EEENS4_18smem_ptr_flag_bitsILi16EEENST_INS5_IJNSA_ILi8EEESF_EEENS5_IJSF_SB_EEEEEEEvNS4_8identityES10_S1A_vS1B_EENS_8epilogue10collective6detail29Sm90TmaWarpSpecializedAdapterINS1E_15DefaultEpilogueISI_SJ_SJ_NS1D_6thread17LinearCombinationISI_Li1EffLNS1I_9ScaleType4KindE0ELNS_15FloatRoundStyleE2ESI_EENS1_15EpilogueDefaultEEEEEvvEEEEvNT_6ParamsE,"aw",@nobits
	.sectionflags	@""
	.align	16
	.zero		1024


//--------------------- .nv.shared.reserved.0     --------------------------
	.section	.nv.shared.reserved.0,"aw",@nobits
	.weak		__nv_reservedSMEM_offset_0_alias
	.size		__nv_reservedSMEM_offset_0_alias, 0, 0
	.other		__nv_reservedSMEM_offset_0_alias,@"STO_CUDA_RESERVED_SHARED STV_DEFAULT"
__nv_reservedSMEM_offset_0_alias:
	.zero		0


//--------------------- .nv.global                --------------------------
	.section	.nv.global,"aw",@nobits
.nv.global:
	.type		_ZN40_INTERNAL_99286734_4_k_cu_0bc65ffc_268184cute1_E,@object
	.size		_ZN40_INTERNAL_99286734_4_k_cu_0bc65ffc_268184cute1_E,(_ZN40_INTERNAL_99286734_4_k_cu_0bc65ffc_268184cuda3std3__45__cpo6cbeginE - _ZN40_INTERNAL_99286734_4_k_cu_0bc65ffc_268184cute1_E)
_ZN40_INTERNAL_99286734_4_k_cu_0bc65ffc_268184cute1_E:
	.zero		1
	.type		_ZN40_INTERNAL_99286734_4_k_cu_0bc65ffc_268184cuda3std3__45__cpo6cbeginE,@object
	.size		_ZN40_INTERNAL_99286734_4_k_cu_0bc65ffc_268184cuda3std3__45__cpo6cbeginE,(_ZN40_INTERNAL_99286734_4_k_cu_0bc65ffc_268184cuda3std3__48in_placeE - _ZN40_INTERNAL_99286734_4_k_cu_0bc65ffc_268184cuda3std3__45__cpo6cbeginE)
_ZN40_INTERNAL_99286734_4_k_cu_0bc65ffc_268184cuda3std3__45__cpo6cbeginE:
	.zero		1
	.type		_ZN40_INTERNAL_99286734_4_k_cu_0bc65ffc_268184cuda3std3__48in_placeE,@object
	.size		_ZN40_INTERNAL_99286734_4_k_cu_0bc65ffc_268184cuda3std3__48in_placeE,(_ZN40_INTERNAL_99286734_4_k_cu_0bc65ffc_268184cuda3std6ranges3__45__cpo9iter_moveE - _ZN40_INTERNAL_99286734_4_k_cu_0bc65ffc_268184cuda3std3__48in_placeE)
_ZN40_INTERNAL_99286734_4_k_cu_0bc65ffc_268184cuda3std3__48in_placeE:
	.zero		1
	.type		_ZN40_INTERNAL_99286734_4_k_cu_0bc65ffc_268184cuda3std6ranges3__45__cpo9iter_moveE,@object
	.size		_ZN40_INTERNAL_99286734_4_k_cu_0bc65ffc_268184cuda3std6ranges3__45__cpo9iter_moveE,(_ZN40_INTERNAL_99286734_4_k_cu_0bc65ffc_268184cuda3std3__45__cpo5beginE - _ZN40_INTERNAL_99286734_4_k_cu_0bc65ffc_268184cuda3std6ranges3__45__cpo9iter_moveE)
_ZN40_INTERNAL_99286734_4_k_cu_0bc65ffc_268184cuda3std6ranges3__45__cpo9iter_moveE:
	.zero		1
	.type		_ZN40_INTERNAL_99286734_4_k_cu_0bc65ffc_268184cuda3std3__45__cpo5beginE,@object
	.size		_ZN40_INTERNAL_99286734_4_k_cu_0bc65ffc_268184cuda3std3__45__cpo5beginE,(_ZN40_INTERNAL_99286734_4_k_cu_0bc65ffc_268184cuda3std3__442_GLOBAL__N__99286734_4_k_cu_0bc65ffc_268186ignoreE - _ZN40_INTERNAL_99286734_4_k_cu_0bc65ffc_268184cuda3std3__45__cpo5beginE)
_ZN40_INTERNAL_99286734_4_k_cu_0bc65ffc_268184cuda3std3__45__cpo5beginE:
	.zero		1
	.type		_ZN40_INTERNAL_99286734_4_k_cu_0bc65ffc_268184cuda3std3__442_GLOBAL__N__99286734_4_k_cu_0bc65ffc_268186ignoreE,@object
	.size		_ZN40_INTERNAL_99286734_4_k_cu_0bc65ffc_268184cuda3std3__442_GLOBAL__N__99286734_4_k_cu_0bc65ffc_268186ignoreE,(_ZN40_INTERNAL_99286734_4_k_cu_0bc65ffc_268184cute7productE - _ZN40_INTERNAL_99286734_4_k_cu_0bc65ffc_268184cuda3std3__442_GLOBAL__N__99286734_4_k_cu_0bc65ffc_268186ignoreE)
_ZN40_INTERNAL_99286734_4_k_cu_0bc65ffc_268184cuda3std3__442_GLOBAL__N__99286734_4_k_cu_0bc65ffc_268186ignoreE:
	.zero		1
	.type		_ZN40_INTERNAL_99286734_4_k_cu_0bc65ffc_268184cute7productE,@object
	.size		_ZN40_INTERNAL_99286734_4_k_cu_0bc65ffc_268184cute7productE,(_ZN40_INTERNAL_99286734_4_k_cu_0bc65ffc_268184cuda3std3__45__cpo3endE - _ZN40_INTERNAL_99286734_4_k_cu_0bc65ffc_268184cute7productE)
_ZN40_INTERNAL_99286734_4_k_cu_0bc65ffc_268184cute7productE:
	.zero		1
	.type		_ZN40_INTERNAL_99286734_4_k_cu_0bc65ffc_268184cuda3std3__45__cpo3endE,@object
	.size		_ZN40_INTERNAL_99286734_4_k_cu_0bc65ffc_268184cuda3std3__45__cpo3endE,(_ZN40_INTERNAL_99286734_4_k_cu_0bc65ffc_268184cuda3std3__419piecewise_constructE - _ZN40_INTERNAL_99286734_4_k_cu_0bc65ffc_268184cuda3std3__45__cpo3endE)
_ZN40_INTERNAL_99286734_4_k_cu_0bc65ffc_268184cuda3std3__45__cpo3endE:
	.zero		1
	.type		_ZN40_INTERNAL_99286734_4_k_cu_0bc65ffc_268184cuda3std3__419piecewise_constructE,@object
	.size		_ZN40_INTERNAL_99286734_4_k_cu_0bc65ffc_268184cuda3std3__419piecewise_constructE,(_ZN40_INTERNAL_99286734_4_k_cu_0bc65ffc_268184cuda3std3__45__cpo4cendE - _ZN40_INTERNAL_99286734_4_k_cu_0bc65ffc_268184cuda3std3__419piecewise_constructE)
_ZN40_INTERNAL_99286734_4_k_cu_0bc65ffc_268184cuda3std3__419piecewise_constructE:
	.zero		1
	.type		_ZN40_INTERNAL_99286734_4_k_cu_0bc65ffc_268184cuda3std3__45__cpo4cendE,@object
	.size		_ZN40_INTERNAL_99286734_4_k_cu_0bc65ffc_268184cuda3std3__45__cpo4cendE,(_ZN40_INTERNAL_99286734_4_k_cu_0bc65ffc_268184cuda3std6ranges3__45__cpo4swapE - _ZN40_INTERNAL_99286734_4_k_cu_0bc65ffc_268184cuda3std3__45__cpo4cendE)
_ZN40_INTERNAL_99286734_4_k_cu_0bc65ffc_268184cuda3std3__45__cpo4cendE:
	.zero		1
	.type		_ZN40_INTERNAL_99286734_4_k_cu_0bc65ffc_268184cuda3std6ranges3__45__cpo4swapE,@object
	.size		_ZN40_INTERNAL_99286734_4_k_cu_0bc65ffc_268184cuda3std6ranges3__45__cpo4swapE,(.L_8 - _ZN40_INTERNAL_99286734_4_k_cu_0bc65ffc_268184cuda3std6ranges3__45__cpo4swapE)
_ZN40_INTERNAL_99286734_4_k_cu_0bc65ffc_268184cuda3std6ranges3__45__cpo4swapE:
	.zero		1
.L_8:


//--------------------- .nv.constant0._ZN7cutlass13device_kernelINS_4gemm6kernel13GemmUniversalIN4cute5tupleIJiiiiEEENS1_10collective13CollectiveMmaINS1_34MainloopSm90TmaGmmaWarpSpecializedILi4ENS5_IJNS4_1CILi1EEESB_SB_EEENS1_32KernelTmaWarpSpecializedPingpongEEENS5_IJNSA_ILi64EEENSA_ILi128EEESG_EEENS_10bfloat16_tENS5_IJlSB_lEEESI_SJ_NS4_8TiledMMAINS4_8MMA_AtomIJNS4_4SM904GMMA28MMA_64x128x16_F32BF16BF16_SSILNSN_5MajorE0ELSP_0ELNSN_7ScaleInE1ELSQ_1EEEEEENS4_6LayoutISC_NS5_IJNSA_ILi0EEESU_SU_EEEEENS5_IJNS4_10UnderscoreESX_SX_EEEEENS4_13SM90_TMA_LOADENS4_14ComposedLayoutINS4_7SwizzleILi3ELi4ELi3EEENS4_18smem_ptr_flag_bitsILi16EEENST_INS5_IJNSA_ILi8EEESF_EEENS5_IJSF_SB_EEEEEEEvNS4_8identityES10_S1A_vS1B_EENS_8epilogue10collective6detail29Sm90TmaWarpSpecializedAdapterINS1E_15DefaultEpilogueISI_SJ_SJ_NS1D_6thread17LinearCombinationISI_Li1EffLNS1I_9ScaleType4KindE0ELNS_15FloatRoundStyleE2ESI_EENS1_15EpilogueDefaultEEEEEvvEEEEvNT_6ParamsE --------------------------
	.section	.nv.constant0._ZN7cutlass13device_kernelINS_4gemm6kernel13GemmUniversalIN4cute5tupleIJiiiiEEENS1_10collective13CollectiveMmaINS1_34MainloopSm90TmaGmmaWarpSpecializedILi4ENS5_IJNS4_1CILi1EEESB_SB_EEENS1_32KernelTmaWarpSpecializedPingpongEEENS5_IJNSA_ILi64EEENSA_ILi128EEESG_EEENS_10bfloat16_tENS5_IJlSB_lEEESI_SJ_NS4_8TiledMMAINS4_8MMA_AtomIJNS4_4SM904GMMA28MMA_64x128x16_F32BF16BF16_SSILNSN_5MajorE0ELSP_0ELNSN_7ScaleInE1ELSQ_1EEEEEENS4_6LayoutISC_NS5_IJNSA_ILi0EEESU_SU_EEEEENS5_IJNS4_10UnderscoreESX_SX_EEEEENS4_13SM90_TMA_LOADENS4_14ComposedLayoutINS4_7SwizzleILi3ELi4ELi3EEENS4_18smem_ptr_flag_bitsILi16EEENST_INS5_IJNSA_ILi8EEESF_EEENS5_IJSF_SB_EEEEEEEvNS4_8identityES10_S1A_vS1B_EENS_8epilogue10collective6detail29Sm90TmaWarpSpecializedAdapterINS1E_15DefaultEpilogueISI_SJ_SJ_NS1D_6thread17LinearCombinationISI_Li1EffLNS1I_9ScaleType4KindE0ELNS_15FloatRoundStyleE2ESI_EENS1_15EpilogueDefaultEEEEEvvEEEEvNT_6ParamsE,"a",@progbits
	.sectionflags	@""
	.align	4
.nv.constant0._ZN7cutlass13device_kernelINS_4gemm6kernel13GemmUniversalIN4cute5tupleIJiiiiEEENS1_10collective13CollectiveMmaINS1_34MainloopSm90TmaGmmaWarpSpecializedILi4ENS5_IJNS4_1CILi1EEESB_SB_EEENS1_32KernelTmaWarpSpecializedPingpongEEENS5_IJNSA_ILi64EEENSA_ILi128EEESG_EEENS_10bfloat16_tENS5_IJlSB_lEEESI_SJ_NS4_8TiledMMAINS4_8MMA_AtomIJNS4_4SM904GMMA28MMA_64x128x16_F32BF16BF16_SSILNSN_5MajorE0ELSP_0ELNSN_7ScaleInE1ELSQ_1EEEEEENS4_6LayoutISC_NS5_IJNSA_ILi0EEESU_SU_EEEEENS5_IJNS4_10UnderscoreESX_SX_EEEEENS4_13SM90_TMA_LOADENS4_14ComposedLayoutINS4_7SwizzleILi3ELi4ELi3EEENS4_18smem_ptr_flag_bitsILi16EEENST_INS5_IJNSA_ILi8EEESF_EEENS5_IJSF_SB_EEEEEEEvNS4_8identityES10_S1A_vS1B_EENS_8epilogue10collective6detail29Sm90TmaWarpSpecializedAdapterINS1E_15DefaultEpilogueISI_SJ_SJ_NS1D_6thread17LinearCombinationISI_Li1EffLNS1I_9ScaleType4KindE0ELNS_15FloatRoundStyleE2ESI_EENS1_15EpilogueDefaultEEEEEvvEEEEvNT_6ParamsE:
	.zero		1664


//--------------------- SYMBOLS --------------------------

	.type		.nv.reservedSmem.offset0,@object
	.size		.nv.reservedSmem.offset0,0x4
	.type		__assertfail,@function
